def matmul_kernel(
    a_ptr,
    b_ptr,
    c_ptr,
    M,
    N,
    K,
    stride_am,
    stride_ak,
    stride_bk,
    stride_bn,
    stride_cm,
    stride_cn,
    BLOCK_M: tl.constexpr,
    BLOCK_N: tl.constexpr,
    BLOCK_K: tl.constexpr,
    GROUP_M: tl.constexpr,
):
    pid = tl.program_id(axis=0)
    num_pid_m = tl.cdiv(M, BLOCK_M)
    num_pid_n = tl.cdiv(N, BLOCK_N)
    num_pid_in_group = GROUP_M * num_pid_n
    group_id = pid // num_pid_in_group
    first_pid_m = group_id * GROUP_M
    group_size_m = min(num_pid_m - first_pid_m, GROUP_M)
    pid_m = first_pid_m + ((pid % num_pid_in_group) % group_size_m)
    pid_n = (pid % num_pid_in_group) // group_size_m

    offs_am = (pid_m * BLOCK_M + tl.arange(0, BLOCK_M)) % M
    offs_bn = (pid_n * BLOCK_N + tl.arange(0, BLOCK_N)) % N
    offs_k = tl.arange(0, BLOCK_K)
    a_ptrs = a_ptr + offs_am[:, None] * stride_am + offs_k[None, :] * stride_ak
    b_ptrs = b_ptr + offs_k[:, None] * stride_bk + offs_bn[None, :] * stride_bn

    acc = tl.zeros((BLOCK_M, BLOCK_N), dtype=tl.float32)
    for kk in range(0, tl.cdiv(K, BLOCK_K)):
        a = tl.load(a_ptrs, mask=offs_k[None, :] < K - kk * BLOCK_K, other=0.0)
        b = tl.load(b_ptrs, mask=offs_k[:, None] < K - kk * BLOCK_K, other=0.0)
        acc = tl.dot(a, b, acc)
        a_ptrs += BLOCK_K * stride_ak
        b_ptrs += BLOCK_K * stride_bk

    c = acc.to(c_ptr.dtype.element_ty)
    offs_cm = pid_m * BLOCK_M + tl.arange(0, BLOCK_M)
    offs_cn = pid_n * BLOCK_N + tl.arange(0, BLOCK_N)
    c_ptrs = c_ptr + offs_cm[:, None] * stride_cm + offs_cn[None, :] * stride_cn
    mask = (offs_cm[:, None] < M) & (offs_cn[None, :] < N)
    tl.store(c_ptrs, c, mask=mask)

# config = {"BLOCK_K": 32, "BLOCK_M": 128, "BLOCK_N": 64, "GROUP_M": 8, "arch": "sm_100", "dtype": "fp16", "num_ctas": 1, "num_stages": 3, "num_warps": 4}
# arch = sm_100


// ===== COMPILED SASS (sm_100a) =====

	.target	sm_100a

	.elftype	@"ET_EXEC"


//--------------------- .note.nv.tkinfo           --------------------------
	.section	.note.nv.tkinfo,"",@"SHT_NOTE"
	.sectionflags	@"SHF_NOTE_NV_TKINFO"
	.tkinfo
        /*0018*/ 	.word	0x00000081
        /*0030*/ 	.string	""
        /*0030*/ 	.string	"ptxas-blackwell"
        /*0030*/ 	.string	"Cuda compilation tools, release 12.9, V12.9.86"
        /*0030*/ 	.string	"Build cuda_12.9.r12.9/compiler.36037853_0"
        /*0030*/ 	.string	"-v  -suppress-debug-info  -lineinfo  -arch sm_100a "



//--------------------- .note.nv.cuver            --------------------------
	.section	.note.nv.cuver,"",@"SHT_NOTE"
	.sectionflags	@"SHF_NOTE_NV_CUVER"
        /*0018*/ 	.short	0x0001
        /*001a*/ 	.short	0x0064
        /*001c*/ 	.short	0x0001
        /*001e*/ 	.short	0x0000
        /*0020*/ 	.short	0x0001
        /*0022*/ 	.short	0x0000


//--------------------- .nv.info                  --------------------------
	.section	.nv.info,"",@"SHT_CUDA_INFO"
	.align	4


	//----- nvinfo : EIATTR_REGCOUNT
	.align		4
        /*0000*/ 	.byte	0x04, 0x2f
        /*0002*/ 	.short	(.L_4 - .L_3)
	.align		4
.L_3:
        /*0004*/ 	.word	index@(matmul_kernel)
        /*0008*/ 	.word	0x00000095


	//----- nvinfo : EIATTR_FRAME_SIZE
	.align		4
.L_4:
        /*000c*/ 	.byte	0x04, 0x11
        /*000e*/ 	.short	(.L_6 - .L_5)
	.align		4
.L_5:
        /*0010*/ 	.word	index@($__internal_2_$__cuda_sm10x_tcgen05_guardrail_trap_unallocated_columns_being_dealloced)
        /*0014*/ 	.word	0x00000000


	//----- nvinfo : EIATTR_FRAME_SIZE
	.align		4
.L_6:
        /*0018*/ 	.byte	0x04, 0x11
        /*001a*/ 	.short	(.L_8 - .L_7)
	.align		4
.L_7:
        /*001c*/ 	.word	index@($__internal_1_$__cuda_sm10x_tcgen05_guardrail_trap_phase_invalid_during_alloc)
        /*0020*/ 	.word	0x00000000


	//----- nvinfo : EIATTR_FRAME_SIZE
	.align		4
.L_8:
        /*0024*/ 	.byte	0x04, 0x11
        /*0026*/ 	.short	(.L_10 - .L_9)
	.align		4
.L_9:
        /*0028*/ 	.word	index@($__internal_0_$__cuda_sm10x_tcgen05_guardrail_trap_col_being_dealloced_not_returned_by_alloc)
        /*002c*/ 	.word	0x00000000


	//----- nvinfo : EIATTR_FRAME_SIZE
	.align		4
.L_10:
        /*0030*/ 	.byte	0x04, 0x11
        /*0032*/ 	.short	(.L_12 - .L_11)
	.align		4
.L_11:
        /*0034*/ 	.word	index@(matmul_kernel)
        /*0038*/ 	.word	0x00000000


	//----- nvinfo : EIATTR_MIN_STACK_SIZE
	.align		4
.L_12:
        /*003c*/ 	.byte	0x04, 0x12
        /*003e*/ 	.short	(.L_14 - .L_13)
	.align		4
.L_13:
        /*0040*/ 	.word	index@(matmul_kernel)
        /*0044*/ 	.word	0x00000000
.L_14:


//--------------------- .nv.info.matmul_kernel    --------------------------
	.section	.nv.info.matmul_kernel,"",@"SHT_CUDA_INFO"
	.sectionflags	@""
	.align	4


	//----- nvinfo : EIATTR_CUDA_API_VERSION
	.align		4
        /*0000*/ 	.byte	0x04, 0x37
        /*0002*/ 	.short	(.L_16 - .L_15)
.L_15:
        /*0004*/ 	.word	0x00000081


	//----- nvinfo : EIATTR_KPARAM_INFO
	.align		4
.L_16:
        /*0008*/ 	.byte	0x04, 0x17
        /*000a*/ 	.short	(.L_18 - .L_17)
.L_17:
        /*000c*/ 	.word	0x00000000
        /*0010*/ 	.short	0x000d
        /*0012*/ 	.short	0x0048
        /*0014*/ 	.byte	0x00, 0xf4, 0x21, 0x00


	//----- nvinfo : EIATTR_KPARAM_INFO
	.align		4
.L_18:
        /*0018*/ 	.byte	0x04, 0x17
        /*001a*/ 	.short	(.L_20 - .L_19)
.L_19:
        /*001c*/ 	.word	0x00000000
        /*0020*/ 	.short	0x000c
        /*0022*/ 	.short	0x0040
        /*0024*/ 	.byte	0x00, 0xf4, 0x21, 0x00


	//----- nvinfo : EIATTR_KPARAM_INFO
	.align		4
.L_20:
        /*0028*/ 	.byte	0x04, 0x17
        /*002a*/ 	.short	(.L_22 - .L_21)
.L_21:
        /*002c*/ 	.word	0x00000000
        /*0030*/ 	.short	0x000b
        /*0032*/ 	.short	0x0038
        /*0034*/ 	.byte	0x00, 0xf0, 0x11, 0x00


	//----- nvinfo : EIATTR_KPARAM_INFO
	.align		4
.L_22:
        /*0038*/ 	.byte	0x04, 0x17
        /*003a*/ 	.short	(.L_24 - .L_23)
.L_23:
        /*003c*/ 	.word	0x00000000
        /*0040*/ 	.short	0x000a
        /*0042*/ 	.short	0x0034
        /*0044*/ 	.byte	0x00, 0xf0, 0x11, 0x00


	//----- nvinfo : EIATTR_KPARAM_INFO
	.align		4
.L_24:
        /*0048*/ 	.byte	0x04, 0x17
        /*004a*/ 	.short	(.L_26 - .L_25)
.L_25:
        /*004c*/ 	.word	0x00000000
        /*0050*/ 	.short	0x0009
        /*0052*/ 	.short	0x0030
        /*0054*/ 	.byte	0x00, 0xf0, 0x11, 0x00


	//----- nvinfo : EIATTR_KPARAM_INFO
	.align		4
.L_26:
        /*0058*/ 	.byte	0x04, 0x17
        /*005a*/ 	.short	(.L_28 - .L_27)
.L_27:
        /*005c*/ 	.word	0x00000000
        /*0060*/ 	.short	0x0008
        /*0062*/ 	.short	0x002c
        /*0064*/ 	.byte	0x00, 0xf0, 0x11, 0x00


	//----- nvinfo : EIATTR_KPARAM_INFO
	.align		4
.L_28:
        /*0068*/ 	.byte	0x04, 0x17
        /*006a*/ 	.short	(.L_30 - .L_29)
.L_29:
        /*006c*/ 	.word	0x00000000
        /*0070*/ 	.short	0x0007
        /*0072*/ 	.short	0x0028
        /*0074*/ 	.byte	0x00, 0xf0, 0x11, 0x00


	//----- nvinfo : EIATTR_KPARAM_INFO
	.align		4
.L_30:
        /*0078*/ 	.byte	0x04, 0x17
        /*007a*/ 	.short	(.L_32 - .L_31)
.L_31:
        /*007c*/ 	.word	0x00000000
        /*0080*/ 	.short	0x0006
        /*0082*/ 	.short	0x0024
        /*0084*/ 	.byte	0x00, 0xf0, 0x11, 0x00


	//----- nvinfo : EIATTR_KPARAM_INFO
	.align		4
.L_32:
        /*0088*/ 	.byte	0x04, 0x17
        /*008a*/ 	.short	(.L_34 - .L_33)
.L_33:
        /*008c*/ 	.word	0x00000000
        /*0090*/ 	.short	0x0005
        /*0092*/ 	.short	0x0020
        /*0094*/ 	.byte	0x00, 0xf0, 0x11, 0x00


	//----- nvinfo : EIATTR_KPARAM_INFO
	.align		4
.L_34:
        /*0098*/ 	.byte	0x04, 0x17
        /*009a*/ 	.short	(.L_36 - .L_35)
.L_35:
        /*009c*/ 	.word	0x00000000
        /*00a0*/ 	.short	0x0004
        /*00a2*/ 	.short	0x001c
        /*00a4*/ 	.byte	0x00, 0xf0, 0x11, 0x00


	//----- nvinfo : EIATTR_KPARAM_INFO
	.align		4
.L_36:
        /*00a8*/ 	.byte	0x04, 0x17
        /*00aa*/ 	.short	(.L_38 - .L_37)
.L_37:
        /*00ac*/ 	.word	0x00000000
        /*00b0*/ 	.short	0x0003
        /*00b2*/ 	.short	0x0018
        /*00b4*/ 	.byte	0x00, 0xf0, 0x11, 0x00


	//----- nvinfo : EIATTR_KPARAM_INFO
	.align		4
.L_38:
        /*00b8*/ 	.byte	0x04, 0x17
        /*00ba*/ 	.short	(.L_40 - .L_39)
.L_39:
        /*00bc*/ 	.word	0x00000000
        /*00c0*/ 	.short	0x0002
        /*00c2*/ 	.short	0x0010
        /*00c4*/ 	.byte	0x00, 0xf4, 0x21, 0x00


	//----- nvinfo : EIATTR_KPARAM_INFO
	.align		4
.L_40:
        /*00c8*/ 	.byte	0x04, 0x17
        /*00ca*/ 	.short	(.L_42 - .L_41)
.L_41:
        /*00cc*/ 	.word	0x00000000
        /*00d0*/ 	.short	0x0001
        /*00d2*/ 	.short	0x0008
        /*00d4*/ 	.byte	0x00, 0xf4, 0x21, 0x00


	//----- nvinfo : EIATTR_KPARAM_INFO
	.align		4
.L_42:
        /*00d8*/ 	.byte	0x04, 0x17
        /*00da*/ 	.short	(.L_44 - .L_43)
.L_43:
        /*00dc*/ 	.word	0x00000000
        /*00e0*/ 	.short	0x0000
        /*00e2*/ 	.short	0x0000
        /*00e4*/ 	.byte	0x00, 0xf4, 0x21, 0x00


	//----- nvinfo : EIATTR_AT_ENTRY_FRAGMENTS
	.align		4
.L_44:
        /*00e8*/ 	.byte	0x04, 0x4f
        /*00ea*/ 	.short	(.L_46 - .L_45)


	//   ....[0]....
.L_45:
        /*00ec*/ 	.word	0x00000004


	//----- nvinfo : EIATTR_RESERVED_SMEM_USED
	.align		4
.L_46:
        /*00f0*/ 	.byte	0x01, 0x41
	.zero		2


	//----- nvinfo : EIATTR_SPARSE_MMA_MASK
	.align		4
        /*00f4*/ 	.byte	0x03, 0x50
        /*00f6*/ 	.short	0x0000


	//----- nvinfo : EIATTR_TCGEN05_1CTA_USED
	.align		4
        /*00f8*/ 	.byte	0x01, 0x51
	.zero		2


	//----- nvinfo : EIATTR_MAXREG_COUNT
	.align		4
        /*00fc*/ 	.byte	0x03, 0x1b
        /*00fe*/ 	.short	0x00ff


	//----- nvinfo : EIATTR_NUM_BARRIERS
	.align		4
        /*0100*/ 	.byte	0x02, 0x4c
        /*0102*/ 	.byte	0x01
	.zero		1


	//----- nvinfo : EIATTR_INT_WARP_WIDE_INSTR_OFFSETS
	.align		4
        /*0104*/ 	.byte	0x04, 0x31
        /*0106*/ 	.short	(.L_48 - .L_47)


	//   ....[0]....
.L_47:
        /*0108*/ 	.word	0x00001120


	//   ....[1]....
        /*010c*/ 	.word	0x00001150


	//   ....[2]....
        /*0110*/ 	.word	0x00002f10


	//   ....[3]....
        /*0114*/ 	.word	0x00006d40


	//   ....[4]....
        /*0118*/ 	.word	0x00006d90


	//----- nvinfo : EIATTR_COOP_GROUP_MASK_REGIDS
	.align		4
.L_48:
        /*011c*/ 	.byte	0x04, 0x29
        /*011e*/ 	.short	(.L_50 - .L_49)


	//   ....[0]....
.L_49:
        /*0120*/ 	.word	0xffffffff


	//   ....[1]....
        /*0124*/ 	.word	0xffffffff


	//   ....[2]....
        /*0128*/ 	.word	0xffffffff


	//   ....[3]....
        /*012c*/ 	.word	0xffffffff


	//----- nvinfo : EIATTR_COOP_GROUP_INSTR_OFFSETS
	.align		4
.L_50:
        /*0130*/ 	.byte	0x04, 0x28
        /*0132*/ 	.short	(.L_52 - .L_51)


	//   ....[0]....
.L_51:
        /*0134*/ 	.word	0x00000060


	//   ....[1]....
        /*0138*/ 	.word	0x00000320


	//   ....[2]....
        /*013c*/ 	.word	0x00006bd0


	//   ....[3]....
        /*0140*/ 	.word	0x00006e40


	//----- nvinfo : EIATTR_VRC_CTA_INIT_COUNT
	.align		4
.L_52:
        /*0144*/ 	.byte	0x02, 0x4a
        /*0146*/ 	.byte	0x80
	.zero		1


	//----- nvinfo : EIATTR_MBARRIER_INSTR_OFFSETS
	.align		4
        /*0148*/ 	.byte	0x04, 0x39
        /*014a*/ 	.short	(.L_54 - .L_53)


	//   ....[0]....
.L_53:
        /*014c*/ 	.word	0x00001260
        /*0150*/ 	.word	0x000000ff
        /*0154*/ 	.word	0x00000000
        /*0158*/ 	.short	0x0100
        /*015a*/ 	.byte	0x08
	.zero		1


	//   ....[1]....
        /*015c*/ 	.word	0x00002f50
        /*0160*/ 	.word	0x000000ff
        /*0164*/ 	.word	0x00002008
        /*0168*/ 	.short	0x0100
        /*016a*/ 	.byte	0x0b
	.zero		1


	//   ....[2]....
        /*016c*/ 	.word	0x000046d0
        /*0170*/ 	.word	0x000000ff
        /*0174*/ 	.word	0x00000000
        /*0178*/ 	.short	0x010a
        /*017a*/ 	.byte	0x08
	.zero		1


	//   ....[3]....
        /*017c*/ 	.word	0x00004ee0
        /*0180*/ 	.word	0x000000ff
        /*0184*/ 	.word	0x00000000
        /*0188*/ 	.short	0x010a
        /*018a*/ 	.byte	0x08
	.zero		1


	//   ....[4]....
        /*018c*/ 	.word	0x00005040
        /*0190*/ 	.word	0x000000ff
        /*0194*/ 	.word	0x00002000
        /*0198*/ 	.short	0x0108
        /*019a*/ 	.byte	0x0b
	.zero		1


	//   ....[5]....
        /*019c*/ 	.word	0x000050c0
        /*01a0*/ 	.word	0x000000ff
        /*01a4*/ 	.word	0x00002008
        /*01a8*/ 	.short	0x0108
        /*01aa*/ 	.byte	0x0b
	.zero		1


	//   ....[6]....
        /*01ac*/ 	.word	0x00006e60
        /*01b0*/ 	.word	0x000000ff
        /*01b4*/ 	.word	0x00000000
        /*01b8*/ 	.short	0x010a
        /*01ba*/ 	.byte	0x08
	.zero		1


	//   ....[7]....
        /*01bc*/ 	.word	0x00006e90
        /*01c0*/ 	.word	0x000000ff
        /*01c4*/ 	.word	0x00000000
        /*01c8*/ 	.short	0x010a
        /*01ca*/ 	.byte	0x08
	.zero		1


	//----- nvinfo : EIATTR_NUM_MBARRIERS
	.align		4
.L_54:
        /*01cc*/ 	.byte	0x03, 0x38
        /*01ce*/ 	.short	0x0002


	//----- nvinfo : EIATTR_EXIT_INSTR_OFFSETS
	.align		4
        /*01d0*/ 	.byte	0x04, 0x1c
        /*01d2*/ 	.short	(.L_56 - .L_55)


	//   ....[0]....
.L_55:
        /*01d4*/ 	.word	0x00006e50


	//----- nvinfo : EIATTR_REQNTID
	.align		4
.L_56:
        /*01d8*/ 	.byte	0x04, 0x10
        /*01da*/ 	.short	(.L_58 - .L_57)
.L_57:
        /*01dc*/ 	.word	0x00000080
        /*01e0*/ 	.word	0x00000001
        /*01e4*/ 	.word	0x00000001


	//----- nvinfo : EIATTR_CRS_STACK_SIZE
	.align		4
.L_58:
        /*01e8*/ 	.byte	0x04, 0x1e
        /*01ea*/ 	.short	(.L_60 - .L_59)
.L_59:
        /*01ec*/ 	.word	0x00000000


	//----- nvinfo : EIATTR_CBANK_PARAM_SIZE
	.align		4
.L_60:
        /*01f0*/ 	.byte	0x03, 0x19
        /*01f2*/ 	.short	0x0050


	//----- nvinfo : EIATTR_PARAM_CBANK
	.align		4
        /*01f4*/ 	.byte	0x04, 0x0a
        /*01f6*/ 	.short	(.L_62 - .L_61)
	.align		4
.L_61:
        /*01f8*/ 	.word	index@(.nv.constant0.matmul_kernel)
        /*01fc*/ 	.short	0x0380
        /*01fe*/ 	.short	0x0050


	//----- nvinfo : EIATTR_SW_WAR
	.align		4
.L_62:
        /*0200*/ 	.byte	0x04, 0x36
        /*0202*/ 	.short	(.L_64 - .L_63)
.L_63:
        /*0204*/ 	.word	0x00000008
.L_64:


//--------------------- .nv.compat                --------------------------
	.section	.nv.compat,"",@"SHT_CUDA_COMPAT_INFO"
	.align	4
        /*0000*/ 	.byte	0x02, 0x02, 0x02, 0x00, 0x02, 0x05, 0x05, 0x00, 0x02, 0x03, 0x00, 0x00, 0x02, 0x06, 0x01, 0x00


//--------------------- .nv.callgraph             --------------------------
	.section	.nv.callgraph,"",@"SHT_CUDA_CALLGRAPH"
	.align	4
	.sectionentsize	8
	.align		4
        /*0000*/ 	.word	0x00000000
	.align		4
        /*0004*/ 	.word	0xffffffff
	.align		4
        /*0008*/ 	.word	0x00000000
	.align		4
        /*000c*/ 	.word	0xfffffffe
	.align		4
        /*0010*/ 	.word	0x00000000
	.align		4
        /*0014*/ 	.word	0xfffffffd
	.align		4
        /*0018*/ 	.word	0x00000000
	.align		4
        /*001c*/ 	.word	0xfffffffc


//--------------------- .text.matmul_kernel       --------------------------
	.section	.text.matmul_kernel,"ax",@progbits
	.align	128
        .global         matmul_kernel
        .type           matmul_kernel,@function
        .size           matmul_kernel,(.L_x_21 - matmul_kernel)
        .other          matmul_kernel,@"STO_CUDA_ENTRY STV_DEFAULT"
matmul_kernel:
.text.matmul_kernel:
[----:B------:R-:W0:Y:S01]  /*0000*/  LDC R1, c[0x0][0x37c] ;  /* 0x0000df00ff017b82 */ /* 0x000e220000000800 */
[----:B------:R-:W1:Y:S01]  /*0010*/  S2R R38, SR_TID.X ;  /* 0x0000000000267919 */ /* 0x000e620000002100 */
[----:B------:R-:W2:Y:S01]  /*0020*/  LDCU.64 UR22, c[0x0][0x358] ;  /* 0x00006b00ff1677ac */ /* 0x000ea20008000a00 */
[----:B-1----:R-:W-:-:S13]  /*0030*/  ISETP.GE.U32.AND P1, PT, R38, 0x20, PT ;  /* 0x000000202600780c */ /* 0x002fda0003f26070 */
[----:B--2---:R-:W-:Y:S05]  /*0040*/  @P1 BRA `(.L_x_0) ;  /* 0x0000000000b81947 */ /* 0x004fea0003800000 */
[----:B------:R-:W1:Y:S01]  /*0050*/  S2UR UR6, SR_CgaCtaId ;  /* 0x00000000000679c3 */ /* 0x000e620000008800 */
[----:B------:R-:W-:Y:S01]  /*0060*/  NOP ;  /* 0x0000000000007918 */ /* 0x000fe20000000000 */
[----:B------:R-:W-:Y:S02]  /*0070*/  UMOV UR4, 0x40 ;  /* 0x0000004000047882 */ /* 0x000fe40000000000 */
[----:B-1----:R-:W-:-:S09]  /*0080*/  ULEA UR4, UR6, UR4, 0x18 ;  /* 0x0000000406047291 */ /* 0x002fd2000f8ec0ff */
[----:B------:R-:W1:Y:S01]  /*0090*/  LDS.U8 R0, [UR4] ;  /* 0x00000004ff007984 */ /* 0x000e620008000000 */
[----:B------:R-:W-:Y:S02]  /*00a0*/  UMOV UR4, 0x400 ;  /* 0x0000040000047882 */ /* 0x000fe40000000000 */
[----:B------:R-:W-:Y:S01]  /*00b0*/  ULEA UR4, UR6, UR4, 0x18 ;  /* 0x0000000406047291 */ /* 0x000fe2000f8ec0ff */
[----:B-1----:R-:W-:-:S13]  /*00c0*/  ISETP.NE.AND P0, PT, R0, RZ, PT ;  /* 0x000000ff0000720c */ /* 0x002fda0003f05270 */
[----:B------:R-:W-:Y:S05]  /*00d0*/  @P0 BRA `(.L_x_1) ;  /* 0x00000000007c0947 */ /* 0x000fea0003800000 */
[----:B------:R-:W-:-:S13]  /*00e0*/  ELECT P0, URZ, PT ;  /* 0x0000000000ff782f */ /* 0x000fda0003800000 */
[----:B------:R-:W-:Y:S05]  /*00f0*/  @!P0 BRA `(.L_x_2) ;  /* 0x0000000000848947 */ /* 0x000fea0003800000 */
[----:B------:R-:W-:Y:S01]  /*0100*/  UMOV UR5, 0x4 ;  /* 0x0000000400057882 */ /* 0x000fe20000000000 */
[----:B------:R-:W-:Y:S02]  /*0110*/  IMAD.MOV.U32 R4, RZ, RZ, 0x1 ;  /* 0x00000001ff047424 */ /* 0x000fe400078e00ff */
[----:B------:R-:W-:Y:S02]  /*0120*/  IMAD.MOV.U32 R5, RZ, RZ, 0xf ;  /* 0x0000000fff057424 */ /* 0x000fe400078e00ff */
[----:B------:R-:W-:Y:S04]  /*0130*/  DEPBAR.LE SB1, 0x36 ;  /* 0x00009d800000791a */ /* 0x000fe80000000000 */
[----:B------:R-:W1:Y:S02]  /*0140*/  UTCATOMSWS.FIND_AND_SET.ALIGN UP0, UR5, UR5 ;  /* 0x00000005000575e3 */ /* 0x000e640008000800 */
[----:B-1----:R-:W-:-:S04]  /*0150*/  PLOP3.LUT P0, PT, PT, PT, UP0, 0x80, 0x8 ;  /* 0x000000000008781c */ /* 0x002fc80003f0f008 */
[----:B------:R-:W-:-:S04]  /*0160*/  SEL R0, RZ, 0xffffffff, !P0 ;  /* 0xffffffffff007807 */ /* 0x000fc80004000000 */
[----:B------:R-:W-:Y:S01]  /*0170*/  ISETP.NE.AND P0, PT, R0, RZ, PT ;  /* 0x000000ff0000720c */ /* 0x000fe20003f05270 */
[----:B------:R-:W-:-:S12]  /*0180*/  IMAD.U32 R0, RZ, RZ, UR5 ;  /* 0x00000005ff007e24 */ /* 0x000fd8000f8e00ff */
[----:B------:R-:W-:Y:S05]  /*0190*/  @P0 BRA `(.L_x_3) ;  /* 0x0000000000240947 */ /* 0x000fea0003800000 */
.L_x_4:
[----:B------:R-:W-:Y:S05]  /*01a0*/  NANOSLEEP 0x64 ;  /* 0x000000640000795d */ /* 0x000fea0003800000 */
[----:B------:R-:W-:-:S05]  /*01b0*/  UMOV UR5, 0x4 ;  /* 0x0000000400057882 */ /* 0x000fca0000000000 */
[----:B------:R-:W-:Y:S04]  /*01c0*/  DEPBAR.LE SB1, 0x36 ;  /* 0x00009d800000791a */ /* 0x000fe80000000000 */
[----:B------:R-:W1:Y:S02]  /*01d0*/  UTCATOMSWS.FIND_AND_SET.ALIGN UP0, UR5, UR5 ;  /* 0x00000005000575e3 */ /* 0x000e640008000800 */
[----:B-1----:R-:W-:-:S04]  /*01e0*/  PLOP3.LUT P0, PT, PT, PT, UP0, 0x80, 0x8 ;  /* 0x000000000008781c */ /* 0x002fc80003f0f008 */
[----:B------:R-:W-:-:S04]  /*01f0*/  SEL R0, RZ, 0xffffffff, !P0 ;  /* 0xffffffffff007807 */ /* 0x000fc80004000000 */
[----:B------:R-:W-:Y:S01]  /*0200*/  ISETP.NE.AND P0, PT, R0, RZ, PT ;  /* 0x000000ff0000720c */ /* 0x000fe20003f05270 */
[----:B------:R-:W-:-:S12]  /*0210*/  IMAD.U32 R0, RZ, RZ, UR5 ;  /* 0x00000005ff007e24 */ /* 0x000fd8000f8e00ff */
[----:B------:R-:W-:Y:S05]  /*0220*/  @!P0 BRA `(.L_x_4) ;  /* 0xfffffffc00dc8947 */ /* 0x000fea000383ffff */
.L_x_3:
[C---:B------:R-:W-:Y:S01]  /*0230*/  VIADD R3, R0.reuse, 0x10 ;  /* 0x0000001000037836 */ /* 0x040fe20000000000 */
[----:B------:R-:W-:Y:S01]  /*0240*/  UMOV UR5, 0x50 ;  /* 0x0000005000057882 */ /* 0x000fe20000000000 */
[----:B------:R-:W-:Y:S01]  /*0250*/  SHF.L.U32 R2, R5, R0, RZ ;  /* 0x0000000005027219 */ /* 0x000fe200000006ff */
[----:B------:R-:W-:Y:S01]  /*0260*/  ULEA UR5, UR6, UR5, 0x18 ;  /* 0x0000000506057291 */ /* 0x000fe2000f8ec0ff */
[----:B------:R-:W-:Y:S01]  /*0270*/  IMAD.SHL.U32 R0, R0, 0x20, RZ ;  /* 0x0000002000007824 */ /* 0x000fe200078e00ff */
[----:B------:R-:W-:-:S04]  /*0280*/  SHF.L.U32 R3, R4, R3, RZ ;  /* 0x0000000304037219 */ /* 0x000fc800000006ff */
[----:B------:R-:W-:-:S05]  /*0290*/  LOP3.LUT R2, R3, R2, RZ, 0xfc, !PT ;  /* 0x0000000203027212 */ /* 0x000fca00078efcff */
[----:B------:R1:W-:Y:S04]  /*02a0*/  ATOMS.OR RZ, [UR5], R2 ;  /* 0x00000002ffff798c */ /* 0x0003e8000b000005 */
[----:B------:R1:W-:Y:S01]  /*02b0*/  STS [UR4], R0 ;  /* 0x00000000ff007988 */ /* 0x0003e20008000804 */
[----:B------:R-:W-:Y:S05]  /*02c0*/  BRA `(.L_x_2) ;  /* 0x0000000000107947 */ /* 0x000fea0003800000 */
.L_x_1:
[----:B------:R-:W-:Y:S01]  /*02d0*/  IMAD.MOV.U32 R0, RZ, RZ, -0x1 ;  /* 0xffffffffff007424 */ /* 0x000fe200078e00ff */
[----:B------:R-:W-:-:S04]  /*02e0*/  MOV R2, 0x310 ;  /* 0x0000031000027802 */ /* 0x000fc80000000f00 */
[----:B------:R1:W-:Y:S03]  /*02f0*/  STS [UR4], R0 ;  /* 0x00000000ff007988 */ /* 0x0003e60008000804 */
[----:B01----:R-:W-:Y:S05]  /*0300*/  CALL.REL.NOINC `($__internal_1_$__cuda_sm10x_tcgen05_guardrail_trap_phase_invalid_during_alloc) ;  /* 0x0000006800f87944 */ /* 0x003fea0003c00000 */
.L_x_2:
[----:B------:R-:W-:Y:S05]  /*0310*/  WARPSYNC.ALL ;  /* 0x0000000000007948 */ /* 0x000fea0003800000 */
[----:B------:R-:W-:Y:S01]  /*0320*/  NOP ;  /* 0x0000000000007918 */ /* 0x000fe20000000000 */
.L_x_0:
[----:B------:R-:W2:Y:S01]  /*0330*/  LDC.64 R70, c[0x0][0x398] ;  /* 0x0000e600ff467b82 */ /* 0x000ea20000000a00 */
[----:B------:R-:W3:Y:S01]  /*0340*/  S2R R5, SR_CTAID.X ;  /* 0x0000000000057919 */ /* 0x000ee20000002500 */
[----:B------:R-:W-:Y:S01]  /*0350*/  UMOV UR11, 0x400 ;  /* 0x00000400000b7882 */ /* 0x000fe20000000000 */
[----:B------:R-:W-:Y:S01]  /*0360*/  SHF.R.U32.HI R19, RZ, 0x5, R38 ;  /* 0x00000005ff137819 */ /* 0x000fe20000011626 */
[----:B------:R-:W4:Y:S03]  /*0370*/  LDCU.128 UR16, c[0x0][0x380] ;  /* 0x00007000ff1077ac */ /* 0x000f260008000c00 */
[----:B------:R-:W-:Y:S01]  /*0380*/  SGXT.U32 R19, R19, 0x2 ;  /* 0x000000021313781a */ /* 0x000fe20000000000 */
[----:B------:R-:W5:Y:S01]  /*0390*/  S2UR UR5, SR_CgaCtaId ;  /* 0x00000000000579c3 */ /* 0x000f620000008800 */
[----:B------:R-:W-:-:S07]  /*03a0*/  UMOV UR7, 0x1 ;  /* 0x0000000100077882 */ /* 0x000fce0000000000 */
[----:B------:R-:W1:Y:S02]  /*03b0*/  LDC.64 R56, c[0x0][0x3a8] ;  /* 0x0000ea00ff387b82 */ /* 0x000e640000000a00 */
[----:B-12---:R-:W-:Y:S01]  /*03c0*/  VIADD R0, R71, 0x3f ;  /* 0x0000003f47007836 */ /* 0x006fe20000000000 */
[----:B------:R-:W-:-:S04]  /*03d0*/  IABS R14, R71 ;  /* 0x00000047000e7213 */ /* 0x000fc80000000000 */
[----:B------:R-:W-:Y:S01]  /*03e0*/  SHF.R.S32.HI R3, RZ, 0x1f, R0 ;  /* 0x0000001fff037819 */ /* 0x000fe20000011400 */
[----:B-----5:R-:W-:-:S03]  /*03f0*/  ULEA UR11, UR5, UR11, 0x18 ;  /* 0x0000000b050b7291 */ /* 0x020fc6000f8ec0ff */
[----:B------:R-:W-:Y:S02]  /*0400*/  LEA.HI R3, R3, R0, RZ, 0x6 ;  /* 0x0000000003037211 */ /* 0x000fe400078f30ff */
[----:B---3--:R-:W-:Y:S02]  /*0410*/  IABS R8, R5 ;  /* 0x0000000500087213 */ /* 0x008fe40000000000 */
[----:B------:R-:W-:-:S05]  /*0420*/  SHF.R.S32.HI R3, RZ, 0x6, R3 ;  /* 0x00000006ff037819 */ /* 0x000fca0000011403 */
[----:B------:R-:W-:-:S05]  /*0430*/  IMAD.SHL.U32 R4, R3, 0x8, RZ ;  /* 0x0000000803047824 */ /* 0x000fca00078e00ff */
[-C--:B------:R-:W-:Y:S02]  /*0440*/  IABS R7, R4.reuse ;  /* 0x0000000400077213 */ /* 0x080fe40000000000 */
[----:B------:R-:W-:Y:S02]  /*0450*/  IABS R10, R4 ;  /* 0x00000004000a7213 */ /* 0x000fe40000000000 */
[----:B------:R-:W1:Y:S08]  /*0460*/  I2F.RP R0, R7 ;  /* 0x0000000700007306 */ /* 0x000e700000209400 */
[----:B-1----:R-:W1:Y:S02]  /*0470*/  MUFU.RCP R0, R0 ;  /* 0x0000000000007308 */ /* 0x002e640000001000 */
[----:B-1----:R-:W-:-:S02]  /*0480*/  VIADD R2, R0, 0xffffffe ;  /* 0x0ffffffe00027836 */ /* 0x002fc40000000000 */
[----:B------:R-:W-:-:S04]  /*0490*/  IMAD.MOV R0, RZ, RZ, -R10 ;  /* 0x000000ffff007224 */ /* 0x000fc800078e0a0a */
[----:B------:R1:W2:Y:S02]  /*04a0*/  F2I.FTZ.U32.TRUNC.NTZ R3, R2 ;  /* 0x0000000200037305 */ /* 0x0002a4000021f000 */
[----:B-1----:R-:W-:Y:S02]  /*04b0*/  IMAD.MOV.U32 R2, RZ, RZ, RZ ;  /* 0x000000ffff027224 */ /* 0x002fe400078e00ff */
[----:B--2---:R-:W-:-:S04]  /*04c0*/  IMAD.MOV R6, RZ, RZ, -R3 ;  /* 0x000000ffff067224 */ /* 0x004fc800078e0a03 */
[----:B------:R-:W-:Y:S02]  /*04d0*/  IMAD R9, R6, R7, RZ ;  /* 0x0000000706097224 */ /* 0x000fe400078e02ff */
[----:B------:R-:W-:Y:S02]  /*04e0*/  IMAD.MOV.U32 R6, RZ, RZ, R8 ;  /* 0x000000ffff067224 */ /* 0x000fe400078e0008 */
[----:B------:R-:W-:-:S06]  /*04f0*/  IMAD.HI.U32 R3, R3, R9, R2 ;  /* 0x0000000903037227 */ /* 0x000fcc00078e0002 */
[----:B------:R-:W-:-:S04]  /*0500*/  IMAD.HI.U32 R3, R3, R6, RZ ;  /* 0x0000000603037227 */ /* 0x000fc800078e00ff */
[----:B------:R-:W-:Y:S01]  /*0510*/  IMAD R0, R3, R0, R6 ;  /* 0x0000000003007224 */ /* 0x000fe200078e0206 */
[----:B------:R-:W-:Y:S04]  /*0520*/  BAR.SYNC.DEFER_BLOCKING 0x0 ;  /* 0x0000000000007b1d */ /* 0x000fe80000010000 */
[----:B------:R-:W-:-:S13]  /*0530*/  ISETP.GT.U32.AND P2, PT, R7, R0, PT ;  /* 0x000000000700720c */ /* 0x000fda0003f44070 */
[----:B------:R-:W-:Y:S02]  /*0540*/  @!P2 IMAD.IADD R0, R0, 0x1, -R7 ;  /* 0x000000010000a824 */ /* 0x000fe400078e0a07 */
[----:B------:R-:W-:Y:S01]  /*0550*/  @!P2 VIADD R3, R3, 0x1 ;  /* 0x000000010303a836 */ /* 0x000fe20000000000 */
[----:B------:R-:W-:Y:S02]  /*0560*/  ISETP.NE.AND P2, PT, R4, RZ, PT ;  /* 0x000000ff0400720c */ /* 0x000fe40003f45270 */
[----:B------:R-:W-:Y:S02]  /*0570*/  ISETP.GE.U32.AND P0, PT, R0, R7, PT ;  /* 0x000000070000720c */ /* 0x000fe40003f06070 */
[----:B------:R-:W-:-:S04]  /*0580*/  LOP3.LUT R0, R5, R4, RZ, 0x3c, !PT ;  /* 0x0000000405007212 */ /* 0x000fc800078e3cff */
[----:B------:R-:W-:Y:S01]  /*0590*/  ISETP.GE.AND P3, PT, R0, RZ, PT ;  /* 0x000000ff0000720c */ /* 0x000fe20003f66270 */
[----:B------:R-:W-:-:S06]  /*05a0*/  VIADD R0, R70, 0x7f ;  /* 0x0000007f46007836 */ /* 0x000fcc0000000000 */
[----:B------:R-:W-:-:S04]  /*05b0*/  @P0 VIADD R3, R3, 0x1 ;  /* 0x0000000103030836 */ /* 0x000fc80000000000 */
[----:B------:R-:W-:Y:S01]  /*05c0*/  IMAD.MOV.U32 R2, RZ, RZ, R3 ;  /* 0x000000ffff027224 */ /* 0x000fe200078e0003 */
[----:B------:R-:W-:-:S03]  /*05d0*/  SHF.R.S32.HI R3, RZ, 0x1f, R0 ;  /* 0x0000001fff037819 */ /* 0x000fc60000011400 */
[----:B------:R-:W-:Y:S01]  /*05e0*/  @!P3 IMAD.MOV R2, RZ, RZ, -R2 ;  /* 0x000000ffff02b224 */ /* 0x000fe200078e0a02 */
[----:B------:R-:W-:Y:S02]  /*05f0*/  @!P2 LOP3.LUT R2, RZ, R4, RZ, 0x33, !PT ;  /* 0x00000004ff02a212 */ /* 0x000fe400078e33ff */
[----:B------:R-:W-:-:S03]  /*0600*/  LEA.HI R3, R3, R0, RZ, 0x7 ;  /* 0x0000000003037211 */ /* 0x000fc600078f38ff */
[----:B------:R-:W-:Y:S02]  /*0610*/  IMAD.SHL.U32 R8, R2, 0x8, RZ ;  /* 0x0000000802087824 */ /* 0x000fe400078e00ff */
[----:B------:R-:W-:-:S03]  /*0620*/  IMAD.MOV R2, RZ, RZ, -R2 ;  /* 0x000000ffff027224 */ /* 0x000fc600078e0a02 */
[----:B------:R-:W-:Y:S01]  /*0630*/  LEA.HI.SX32 R3, R3, -R8, 0x19 ;  /* 0x8000000803037211 */ /* 0x000fe200078fcaff */
[----:B------:R-:W-:-:S03]  /*0640*/  IMAD R10, R4, R2, R5 ;  /* 0x00000002040a7224 */ /* 0x000fc600078e0205 */
[----:B------:R-:W-:Y:S02]  /*0650*/  VIMNMX R11, PT, PT, R3, 0x8, PT ;  /* 0x00000008030b7848 */ /* 0x000fe40003fe0100 */
[----:B------:R-:W-:Y:S02]  /*0660*/  IABS R9, R10 ;  /* 0x0000000a00097213 */ /* 0x000fe40000000000 */
[-C--:B------:R-:W-:Y:S02]  /*0670*/  IABS R7, R11.reuse ;  /* 0x0000000b00077213 */ /* 0x080fe40000000000 */
[----:B------:R-:W-:Y:S02]  /*0680*/  IABS R4, R11 ;  /* 0x0000000b00047213 */ /* 0x000fe40000000000 */
[----:B------:R-:W1:Y:S08]  /*0690*/  I2F.RP R0, R7 ;  /* 0x0000000700007306 */ /* 0x000e700000209400 */
[----:B-1----:R-:W1:Y:S02]  /*06a0*/  MUFU.RCP R0, R0 ;  /* 0x0000000000007308 */ /* 0x002e640000001000 */
[----:B-1----:R-:W-:-:S02]  /*06b0*/  VIADD R3, R0, 0xffffffe ;  /* 0x0ffffffe00037836 */ /* 0x002fc40000000000 */
[----:B------:R-:W-:-:S04]  /*06c0*/  IMAD.MOV R0, RZ, RZ, -R4 ;  /* 0x000000ffff007224 */ /* 0x000fc800078e0a04 */
[----:B------:R-:W1:Y:S02]  /*06d0*/  F2I.FTZ.U32.TRUNC.NTZ R3, R3 ;  /* 0x0000000300037305 */ /* 0x000e64000021f000 */
[----:B-1----:R-:W-:-:S04]  /*06e0*/  IMAD.MOV R6, RZ, RZ, -R3 ;  /* 0x000000ffff067224 */ /* 0x002fc800078e0a03 */
[----:B------:R-:W-:Y:S02]  /*06f0*/  IMAD.MOV.U32 R2, RZ, RZ, R6 ;  /* 0x000000ffff027224 */ /* 0x000fe400078e0006 */
[----:B------:R-:W1:Y:S02]  /*0700*/  I2F.RP R6, R14 ;  /* 0x0000000e00067306 */ /* 0x000e640000209400 */
[----:B------:R-:W-:Y:S02]  /*0710*/  IMAD R5, R2, R7, RZ ;  /* 0x0000000702057224 */ /* 0x000fe400078e02ff */
[----:B------:R-:W-:-:S04]  /*0720*/  IMAD.MOV.U32 R2, RZ, RZ, RZ ;  /* 0x000000ffff027224 */ /* 0x000fc800078e00ff */
[----:B------:R-:W-:Y:S01]  /*0730*/  IMAD.HI.U32 R2, R3, R5, R2 ;  /* 0x0000000503027227 */ /* 0x000fe200078e0002 */
[----:B------:R-:W-:-:S05]  /*0740*/  IABS R3, R70 ;  /* 0x0000004600037213 */ /* 0x000fca0000000000 */
[----:B------:R-:W-:Y:S01]  /*0750*/  IMAD.HI.U32 R2, R2, R9, RZ ;  /* 0x0000000902027227 */ /* 0x000fe200078e00ff */
[----:B-1----:R-:W1:Y:S03]  /*0760*/  MUFU.RCP R6, R6 ;  /* 0x0000000600067308 */ /* 0x002e660000001000 */
[----:B------:R-:W-:Y:S02]  /*0770*/  IMAD R0, R2, R0, R9 ;  /* 0x0000000002007224 */ /* 0x000fe400078e0209 */
[----:B------:R-:W-:-:S03]  /*0780*/  IMAD.MOV.U32 R9, RZ, RZ, R3 ;  /* 0x000000ffff097224 */ /* 0x000fc600078e0003 */
[----:B------:R-:W-:Y:S01]  /*0790*/  ISETP.GT.U32.AND P2, PT, R7, R0, PT ;  /* 0x000000000700720c */ /* 0x000fe20003f44070 */
[----:B------:R-:W2:Y:S01]  /*07a0*/  I2F.RP R3, R9 ;  /* 0x0000000900037306 */ /* 0x000ea20000209400 */
[----:B-1----:R-:W-:-:S11]  /*07b0*/  VIADD R34, R6, 0xffffffe ;  /* 0x0ffffffe06227836 */ /* 0x002fd60000000000 */
[----:B------:R-:W-:Y:S01]  /*07c0*/  @!P2 IMAD.IADD R0, R0, 0x1, -R7 ;  /* 0x000000010000a824 */ /* 0x000fe200078e0a07 */
[----:B------:R1:W-:Y:S01]  /*07d0*/  F2I.FTZ.U32.TRUNC.NTZ R35, R34 ;  /* 0x0000002200237305 */ /* 0x0003e2000021f000 */
[----:B------:R-:W-:Y:S01]  /*07e0*/  @!P2 VIADD R2, R2, 0x1 ;  /* 0x000000010202a836 */ /* 0x000fe20000000000 */
[----:B------:R-:W-:Y:S02]  /*07f0*/  ISETP.NE.AND P2, PT, R11, RZ, PT ;  /* 0x000000ff0b00720c */ /* 0x000fe40003f45270 */
[----:B------:R-:W-:Y:S02]  /*0800*/  ISETP.GE.U32.AND P0, PT, R0, R7, PT ;  /* 0x000000070000720c */ /* 0x000fe40003f06070 */
[----:B------:R-:W-:Y:S02]  /*0810*/  LOP3.LUT R0, R10, R11, RZ, 0x3c, !PT ;  /* 0x0000000b0a007212 */ /* 0x000fe400078e3cff */
[----:B--2---:R-:W2:Y:S01]  /*0820*/  MUFU.RCP R3, R3 ;  /* 0x0000000300037308 */ /* 0x004ea20000001000 */
[----:B-1----:R-:W-:Y:S01]  /*0830*/  IMAD.MOV.U32 R34, RZ, RZ, RZ ;  /* 0x000000ffff227224 */ /* 0x002fe200078e00ff */
[----:B------:R-:W-:-:S07]  /*0840*/  ISETP.GE.AND P3, PT, R0, RZ, PT ;  /* 0x000000ff0000720c */ /* 0x000fce0003f66270 */
[----:B------:R-:W-:-:S04]  /*0850*/  @P0 VIADD R2, R2, 0x1 ;  /* 0x0000000102020836 */ /* 0x000fc80000000000 */
[----:B------:R-:W-:Y:S02]  /*0860*/  IMAD.MOV.U32 R12, RZ, RZ, R2 ;  /* 0x000000ffff0c7224 */ /* 0x000fe400078e0002 */
[----:B--2---:R-:W-:Y:S01]  /*0870*/  VIADD R4, R3, 0xffffffe ;  /* 0x0ffffffe03047836 */ /* 0x004fe20000000000 */
[----:B------:R-:W-:Y:S01]  /*0880*/  LOP3.LUT R3, R38, 0x7f, RZ, 0xc0, !PT ;  /* 0x0000007f26037812 */ /* 0x000fe200078ec0ff */
[----:B------:R-:W-:Y:S01]  /*0890*/  @!P3 IMAD.MOV R12, RZ, RZ, -R12 ;  /* 0x000000ffff0cb224 */ /* 0x000fe200078e0a0c */
[----:B------:R-:W-:Y:S01]  /*08a0*/  @!P2 LOP3.LUT R12, RZ, R11, RZ, 0x33, !PT ;  /* 0x0000000bff0ca212 */ /* 0x000fe200078e33ff */
[----:B------:R1:W2:Y:S04]  /*08b0*/  F2I.FTZ.U32.TRUNC.NTZ R5, R4 ;  /* 0x0000000400057305 */ /* 0x0002a8000021f000 */
[----:B------:R-:W-:-:S04]  /*08c0*/  IMAD.MOV R0, RZ, RZ, -R12 ;  /* 0x000000ffff007224 */ /* 0x000fc800078e0a0c */
[----:B------:R-:W-:Y:S02]  /*08d0*/  IMAD R0, R11, R0, R10 ;  /* 0x000000000b007224 */ /* 0x000fe400078e020a */
[----:B-1----:R-:W-:Y:S02]  /*08e0*/  IMAD.MOV.U32 R4, RZ, RZ, RZ ;  /* 0x000000ffff047224 */ /* 0x002fe400078e00ff */
[----:B------:R-:W-:Y:S02]  /*08f0*/  IMAD.IADD R0, R8, 0x1, R0 ;  /* 0x0000000108007824 */ /* 0x000fe400078e0200 */
[----:B--2---:R-:W-:-:S04]  /*0900*/  IMAD.MOV R2, RZ, RZ, -R5 ;  /* 0x000000ffff027224 */ /* 0x004fc800078e0a05 */
[----:B------:R-:W-:Y:S02]  /*0910*/  IMAD.MOV.U32 R8, RZ, RZ, R2 ;  /* 0x000000ffff087224 */ /* 0x000fe400078e0002 */
[----:B------:R-:W-:Y:S02]  /*0920*/  IMAD R2, R0, 0x80, R3 ;  /* 0x0000008000027824 */ /* 0x000fe400078e0203 */
[----:B------:R-:W-:Y:S02]  /*0930*/  IMAD R7, R8, R9, RZ ;  /* 0x0000000908077224 */ /* 0x000fe400078e02ff */
[----:B------:R-:W1:Y:S01]  /*0940*/  LDS R8, [UR11] ;  /* 0x0000000bff087984 */ /* 0x000e620008000800 */
[----:B------:R-:W-:Y:S01]  /*0950*/  IABS R0, R2 ;  /* 0x0000000200007213 */ /* 0x000fe20000000000 */
[----:B------:R-:W-:Y:S01]  /*0960*/  IMAD.HI.U32 R4, R5, R7, R4 ;  /* 0x0000000705047227 */ /* 0x000fe200078e0004 */
[----:B------:R-:W-:Y:S01]  /*0970*/  BAR.SYNC.DEFER_BLOCKING 0x0 ;  /* 0x0000000000007b1d */ /* 0x000fe20000010000 */
[----:B------:R-:W-:-:S02]  /*0980*/  ISETP.GE.AND P3, PT, R2, RZ, PT ;  /* 0x000000ff0200720c */ /* 0x000fc40003f66270 */
[----:B------:R-:W-:Y:S02]  /*0990*/  IMAD.MOV R7, RZ, RZ, -R35 ;  /* 0x000000ffff077224 */ /* 0x000fe400078e0a23 */
[----:B------:R-:W-:-:S04]  /*09a0*/  IMAD.HI.U32 R4, R4, R0, RZ ;  /* 0x0000000004047227 */ /* 0x000fc800078e00ff */
[----:B------:R-:W-:Y:S02]  /*09b0*/  IMAD.MOV R4, RZ, RZ, -R4 ;  /* 0x000000ffff047224 */ /* 0x000fe400078e0a04 */
[----:B------:R-:W-:Y:S02]  /*09c0*/  IMAD R7, R7, R14, RZ ;  /* 0x0000000e07077224 */ /* 0x000fe400078e02ff */
[C---:B------:R-:W-:Y:S02]  /*09d0*/  IMAD R6, R9.reuse, R4, R0 ;  /* 0x0000000409067224 */ /* 0x040fe400078e0200 */
[----:B------:R-:W2:Y:S01]  /*09e0*/  LDC.64 R4, c[0x0][0x3a0] ;  /* 0x0000e800ff047b82 */ /* 0x000ea20000000a00 */
[----:B------:R-:W-:Y:S02]  /*09f0*/  IMAD.SHL.U32 R0, R12, 0x40, RZ ;  /* 0x000000400c007824 */ /* 0x000fe400078e00ff */
[----:B------:R-:W-:Y:S01]  /*0a00*/  ISETP.GT.U32.AND P0, PT, R9, R6, PT ;  /* 0x000000060900720c */ /* 0x000fe20003f04070 */
[----:B------:R-:W-:-:S02]  /*0a10*/  IMAD.HI.U32 R34, R35, R7, R34 ;  /* 0x0000000723227227 */ /* 0x000fc400078e0022 */
[----:B------:R-:W-:-:S04]  /*0a20*/  LOP3.LUT R19, R0, R19, RZ, 0xfc, !PT ;  /* 0x0000001300137212 */ /* 0x000fc800078efcff */
[----:B------:R-:W-:Y:S02]  /*0a30*/  IABS R17, R19 ;  /* 0x0000001300117213 */ /* 0x000fe40000000000 */
[----:B------:R-:W-:-:S03]  /*0a40*/  LOP3.LUT R42, R19, 0x4, RZ, 0xfc, !PT ;  /* 0x00000004132a7812 */ /* 0x000fc600078efcff */
[----:B------:R-:W-:Y:S01]  /*0a50*/  IMAD.HI.U32 R7, R34, R17, RZ ;  /* 0x0000001122077227 */ /* 0x000fe200078e00ff */
[----:B------:R-:W-:-:S03]  /*0a60*/  IABS R51, R42 ;  /* 0x0000002a00337213 */ /* 0x000fc60000000000 */
[----:B------:R-:W-:Y:S01]  /*0a70*/  @!P0 IMAD.IADD R6, R6, 0x1, -R9 ;  /* 0x0000000106068824 */ /* 0x000fe200078e0a09 */
[----:B------:R-:W-:Y:S01]  /*0a80*/  ISETP.NE.AND P0, PT, R70, RZ, PT ;  /* 0x000000ff4600720c */ /* 0x000fe20003f05270 */
[----:B------:R-:W-:Y:S01]  /*0a90*/  IMAD.MOV R7, RZ, RZ, -R7 ;  /* 0x000000ffff077224 */ /* 0x000fe200078e0a07 */
[----:B-1----:R-:W-:Y:S02]  /*0aa0*/  R2UR UR10, R8 ;  /* 0x00000000080a72ca */ /* 0x002fe400000e0000 */
[----:B------:R-:W-:Y:S01]  /*0ab0*/  ISETP.GT.U32.AND P2, PT, R9, R6, PT ;  /* 0x000000060900720c */ /* 0x000fe20003f44070 */
[----:B------:R-:W-:Y:S02]  /*0ac0*/  IMAD R17, R14, R7, R17 ;  /* 0x000000070e117224 */ /* 0x000fe400078e0211 */
[C---:B--2---:R-:W-:Y:S02]  /*0ad0*/  VIADD R7, R4.reuse, 0xffffffec ;  /* 0xffffffec04077836 */ /* 0x044fe40000000000 */
[----:B------:R-:W-:-:S02]  /*0ae0*/  VIADD R10, R4, 0xffffffea ;  /* 0xffffffea040a7836 */ /* 0x000fc40000000000 */
[C---:B------:R-:W-:Y:S02]  /*0af0*/  VIADD R11, R4.reuse, 0xffffffe4 ;  /* 0xffffffe4040b7836 */ /* 0x040fe40000000000 */
[C---:B------:R-:W-:Y:S02]  /*0b00*/  VIADD R16, R4.reuse, 0xffffffe6 ;  /* 0xffffffe604107836 */ /* 0x040fe40000000000 */
[----:B------:R-:W-:Y:S02]  /*0b10*/  VIADD R15, R4, 0xffffffe7 ;  /* 0xffffffe7040f7836 */ /* 0x000fe40000000000 */
[----:B------:R-:W-:Y:S01]  /*0b20*/  @!P2 IMAD.IADD R6, R6, 0x1, -R9 ;  /* 0x000000010606a824 */ /* 0x000fe200078e0a09 */
[----:B------:R-:W-:Y:S01]  /*0b30*/  ISETP.NE.U32.AND P2, PT, R3, RZ, PT ;  /* 0x000000ff0300720c */ /* 0x000fe20003f45070 */
[----:B------:R-:W-:Y:S01]  /*0b40*/  VIADD R3, R4, 0xfffffffe ;  /* 0xfffffffe04037836 */ /* 0x000fe20000000000 */
[----:B------:R-:W-:Y:S01]  /*0b50*/  SHF.R.U32.HI R9, RZ, 0x5, R38 ;  /* 0x00000005ff097819 */ /* 0x000fe20000011626 */
[----:B------:R-:W-:-:S02]  /*0b60*/  IMAD.MOV.U32 R22, RZ, RZ, R6 ;  /* 0x000000ffff167224 */ /* 0x000fc400078e0006 */
[C---:B------:R-:W-:Y:S01]  /*0b70*/  VIADD R6, R4.reuse, 0xfffffff0 ;  /* 0xfffffff004067836 */ /* 0x040fe20000000000 */
[----:B------:R-:W-:Y:S01]  /*0b80*/  ISETP.GE.U32.AND P5, PT, R3, 0x7fffffdf, PT ;  /* 0x7fffffdf0300780c */ /* 0x000fe20003fa6070 */
[----:B------:R-:W-:Y:S01]  /*0b90*/  @!P3 IMAD.MOV R22, RZ, RZ, -R22 ;  /* 0x000000ffff16b224 */ /* 0x000fe200078e0a16 */
[----:B------:R-:W-:Y:S01]  /*0ba0*/  @!P0 LOP3.LUT R22, RZ, R70, RZ, 0x33, !PT ;  /* 0x00000046ff168212 */ /* 0x000fe200078e33ff */
[----:B------:R-:W-:Y:S01]  /*0bb0*/  VIADD R3, R4, 0xffffffed ;  /* 0xffffffed04037836 */ /* 0x000fe20000000000 */
[----:B------:R-:W-:Y:S01]  /*0bc0*/  ISETP.GE.U32.AND P0, PT, R6, 0x7fffffd1, PT ;  /* 0x7fffffd10600780c */ /* 0x000fe20003f06070 */
[C---:B------:R-:W-:Y:S01]  /*0bd0*/  VIADD R6, R4.reuse, 0xfffffffd ;  /* 0xfffffffd04067836 */ /* 0x040fe20000000000 */
[----:B------:R-:W-:Y:S01]  /*0be0*/  ISETP.GE.U32.AND P3, PT, R7, 0x7fffffcd, PT ;  /* 0x7fffffcd0700780c */ /* 0x000fe20003f66070 */
[C---:B------:R-:W-:Y:S01]  /*0bf0*/  VIADD R7, R4.reuse, 0xffffffe8 ;  /* 0xffffffe804077836 */ /* 0x040fe20000000000 */
[----:B------:R-:W-:Y:S01]  /*0c00*/  ISETP.GE.U32.AND P6, PT, R3, 0x7fffffce, PT ;  /* 0x7fffffce0300780c */ /* 0x000fe20003fc6070 */
[----:B------:R-:W-:Y:S01]  /*0c10*/  VIADD R3, R4, 0xffffffef ;  /* 0xffffffef04037836 */ /* 0x000fe20000000000 */
[----:B------:R-:W-:Y:S01]  /*0c20*/  ISETP.GE.U32.AND P4, PT, R6, 0x7fffffde, PT ;  /* 0x7fffffde0600780c */ /* 0x000fe20003f86070 */
[C---:B------:R-:W-:Y:S01]  /*0c30*/  VIADD R6, R4.reuse, 0xffffffee ;  /* 0xffffffee04067836 */ /* 0x040fe20000000000 */
[----:B------:R-:W-:Y:S01]  /*0c40*/  R2UR UR9, R9 ;  /* 0x00000000090972ca */ /* 0x000fe200000e0000 */
[C---:B------:R-:W-:Y:S01]  /*0c50*/  VIADD R20, R4.reuse, 0xffffffe2 ;  /* 0xffffffe204147836 */ /* 0x040fe20000000000 */
[----:B------:R-:W-:Y:S01]  /*0c60*/  SEL R8, RZ, 0x1, P3 ;  /* 0x00000001ff087807 */ /* 0x000fe20001800000 */
[----:B------:R-:W-:Y:S01]  /*0c70*/  VIADD R23, R4, 0xffffffe3 ;  /* 0xffffffe304177836 */ /* 0x000fe20000000000 */
[----:B------:R-:W-:Y:S01]  /*0c80*/  ISETP.GE.U32.AND P3, PT, R6, 0x7fffffcf, PT ;  /* 0x7fffffcf0600780c */ /* 0x000fe20003f66070 */
[----:B------:R-:W-:Y:S01]  /*0c90*/  IMAD R35, R22, R5, RZ ;  /* 0x0000000516237224 */ /* 0x000fe200078e02ff */
[----:B------:R-:W-:-:S02]  /*0ca0*/  SEL R9, RZ, 0x1fffe, P6 ;  /* 0x0001fffeff097807 */ /* 0x000fc40003000000 */
[----:B------:R-:W-:Y:S01]  /*0cb0*/  ISETP.GE.U32.AND P6, PT, R3, 0x7fffffd0, PT ;  /* 0x7fffffd00300780c */ /* 0x000fe20003fc6070 */
[----:B------:R-:W-:Y:S01]  /*0cc0*/  VIADD R3, R4, 0xffffffe9 ;  /* 0xffffffe904037836 */ /* 0x000fe20000000000 */
[----:B------:R-:W-:Y:S01]  /*0cd0*/  SEL R6, RZ, 0x4, P3 ;  /* 0x00000004ff067807 */ /* 0x000fe20001800000 */
[----:B------:R-:W-:Y:S01]  /*0ce0*/  IMAD.IADD R8, R8, 0x1, R9 ;  /* 0x0000000108087824 */ /* 0x000fe200078e0209 */
[----:B------:R-:W-:Y:S01]  /*0cf0*/  ISETP.GE.U32.AND P3, PT, R7, 0x7fffffc9, PT ;  /* 0x7fffffc90700780c */ /* 0x000fe20003f66070 */
[----:B------:R-:W-:Y:S01]  /*0d00*/  VIADD R37, R0, UR9 ;  /* 0x0000000900257c36 */ /* 0x000fe20008000000 */
[----:B------:R-:W-:Y:S01]  /*0d10*/  SEL R7, RZ, 0x7fff8, P6 ;  /* 0x0007fff8ff077807 */ /* 0x000fe20003000000 */
[----:B------:R-:W-:Y:S01]  /*0d20*/  USHF.L.U32 UR4, UR9, 0x15, URZ ;  /* 0x0000001509047899 */ /* 0x000fe200080006ff */
[----:B------:R-:W-:Y:S01]  /*0d30*/  ISETP.GE.U32.AND P6, PT, R3, 0x7fffffca, PT ;  /* 0x7fffffca0300780c */ /* 0x000fe20003fc6070 */
[----:B------:R-:W-:Y:S01]  /*0d40*/  VIADD R3, R4, 0xffffffeb ;  /* 0xffffffeb04037836 */ /* 0x000fe20000000000 */
[----:B------:R-:W-:Y:S01]  /*0d50*/  SEL R12, RZ, 0x1, P3 ;  /* 0x00000001ff0c7807 */ /* 0x000fe20001800000 */
[----:B------:R-:W-:Y:S01]  /*0d60*/  VIADD R50, R37, 0x1c ;  /* 0x0000001c25327836 */ /* 0x000fe20000000000 */
[----:B------:R-:W-:Y:S01]  /*0d70*/  ISETP.GE.U32.AND P3, PT, R10, 0x7fffffcb, PT ;  /* 0x7fffffcb0a00780c */ /* 0x000fe20003f66070 */
[----:B------:R-:W-:Y:S01]  /*0d80*/  ULOP3.LUT UR4, UR4, 0x600000, URZ, 0xc0, !UPT ;  /* 0x0060000004047892 */ /* 0x000fe2000f8ec0ff */
[----:B------:R-:W-:-:S02]  /*0d90*/  SEL R13, RZ, 0x1fffe, P6 ;  /* 0x0001fffeff0d7807 */ /* 0x000fc40003000000 */
[----:B------:R-:W-:Y:S01]  /*0da0*/  ISETP.GE.U32.AND P6, PT, R3, 0x7fffffcc, PT ;  /* 0x7fffffcc0300780c */ /* 0x000fe20003fc6070 */
[----:B------:R-:W-:Y:S01]  /*0db0*/  VIADD R3, R4, 0xffffffe5 ;  /* 0xffffffe504037836 */ /* 0x000fe20000000000 */
[----:B------:R-:W-:Y:S01]  /*0dc0*/  SEL R10, RZ, 0x4, P3 ;  /* 0x00000004ff0a7807 */ /* 0x000fe20001800000 */
[----:B------:R-:W-:Y:S01]  /*0dd0*/  IMAD.IADD R12, R12, 0x1, R13 ;  /* 0x000000010c0c7824 */ /* 0x000fe200078e020d */
[----:B------:R-:W-:Y:S02]  /*0de0*/  ISETP.GE.U32.AND P3, PT, R11, 0x7fffffc5, PT ;  /* 0x7fffffc50b00780c */ /* 0x000fe40003f66070 */
[----:B------:R-:W-:Y:S02]  /*0df0*/  SEL R11, RZ, 0x7fff8, P6 ;  /* 0x0007fff8ff0b7807 */ /* 0x000fe40003000000 */
[----:B------:R-:W-:Y:S01]  /*0e00*/  ISETP.GE.U32.AND P6, PT, R3, 0x7fffffc6, PT ;  /* 0x7fffffc60300780c */ /* 0x000fe20003fc6070 */
[----:B------:R-:W-:Y:S01]  /*0e10*/  VIADD R3, R4, 0xffffffe1 ;  /* 0xffffffe104037836 */ /* 0x000fe20000000000 */
[----:B------:R-:W-:-:S02]  /*0e20*/  SEL R18, RZ, 0x1, P3 ;  /* 0x00000001ff127807 */ /* 0x000fc40001800000 */
[----:B------:R-:W-:Y:S02]  /*0e30*/  ISETP.GE.U32.AND P3, PT, R16, 0x7fffffc7, PT ;  /* 0x7fffffc71000780c */ /* 0x000fe40003f66070 */
[----:B------:R-:W-:Y:S02]  /*0e40*/  SEL R21, RZ, 0x1fffe, P6 ;  /* 0x0001fffeff157807 */ /* 0x000fe40003000000 */
[----:B------:R-:W-:Y:S02]  /*0e50*/  ISETP.GE.U32.AND P6, PT, R15, 0x7fffffc8, PT ;  /* 0x7fffffc80f00780c */ /* 0x000fe40003fc6070 */
[----:B------:R-:W-:Y:S01]  /*0e60*/  SEL R15, RZ, 0x4, P3 ;  /* 0x00000004ff0f7807 */ /* 0x000fe20001800000 */
[----:B------:R-:W-:Y:S01]  /*0e70*/  IMAD.IADD R18, R18, 0x1, R21 ;  /* 0x0000000112127824 */ /* 0x000fe200078e0215 */
[----:B------:R-:W-:Y:S01]  /*0e80*/  ISETP.GE.U32.AND P3, PT, R3, 0x7fffffc2, PT ;  /* 0x7fffffc20300780c */ /* 0x000fe20003f66070 */
[----:B------:R-:W-:Y:S01]  /*0e90*/  VIADD R3, R4, 0xffffffe0 ;  /* 0xffffffe004037836 */ /* 0x000fe20000000000 */
[----:B------:R-:W-:-:S02]  /*0ea0*/  SEL R16, RZ, 0x7fff8, P6 ;  /* 0x0007fff8ff107807 */ /* 0x000fc40003000000 */
[----:B------:R-:W-:Y:S02]  /*0eb0*/  ISETP.GE.U32.AND P6, PT, R20, 0x7fffffc3, PT ;  /* 0x7fffffc31400780c */ /* 0x000fe40003fc6070 */
[----:B------:R-:W-:Y:S02]  /*0ec0*/  SEL R20, RZ, 0x1fffe, P3 ;  /* 0x0001fffeff147807 */ /* 0x000fe40001800000 */
[----:B------:R-:W-:Y:S02]  /*0ed0*/  ISETP.GE.U32.AND P3, PT, R3, 0x7fffffc1, PT ;  /* 0x7fffffc10300780c */ /* 0x000fe40003f66070 */
[----:B------:R-:W-:Y:S02]  /*0ee0*/  SEL R9, RZ, 0x4, P6 ;  /* 0x00000004ff097807 */ /* 0x000fe40003000000 */
[----:B------:R-:W-:Y:S02]  /*0ef0*/  SEL R13, RZ, 0x1, P3 ;  /* 0x00000001ff0d7807 */ /* 0x000fe40001800000 */
[----:B------:R-:W-:-:S02]  /*0f00*/  LOP3.LUT R8, R8, 0x3, RZ, 0xc0, !PT ;  /* 0x0000000308087812 */ /* 0x000fc400078ec0ff */
[----:B------:R-:W-:Y:S01]  /*0f10*/  ISETP.GE.U32.AND P6, PT, R23, 0x7fffffc4, PT ;  /* 0x7fffffc41700780c */ /* 0x000fe20003fc6070 */
[----:B------:R-:W-:Y:S01]  /*0f20*/  IMAD.IADD R13, R13, 0x1, R20 ;  /* 0x000000010d0d7824 */ /* 0x000fe200078e0214 */
[----:B------:R-:W-:Y:S02]  /*0f30*/  IADD3 R8, PT, PT, R8, R7, R6 ;  /* 0x0000000708087210 */ /* 0x000fe40007ffe006 */
[----:B------:R-:W-:Y:S02]  /*0f40*/  LOP3.LUT R12, R12, 0x3, RZ, 0xc0, !PT ;  /* 0x000000030c0c7812 */ /* 0x000fe400078ec0ff */
[----:B------:R-:W-:Y:S02]  /*0f50*/  SEL R6, RZ, 0x7fff8, P6 ;  /* 0x0007fff8ff067807 */ /* 0x000fe40003000000 */
[----:B------:R-:W-:Y:S02]  /*0f60*/  LOP3.LUT R13, R13, 0x3, RZ, 0xc0, !PT ;  /* 0x000000030d0d7812 */ /* 0x000fe400078ec0ff */
[----:B------:R-:W-:-:S02]  /*0f70*/  IADD3 R10, PT, PT, R12, R11, R10 ;  /* 0x0000000b0c0a7210 */ /* 0x000fc40007ffe00a */
[----:B------:R-:W-:Y:S02]  /*0f80*/  LOP3.LUT R18, R18, 0x3, RZ, 0xc0, !PT ;  /* 0x0000000312127812 */ /* 0x000fe400078ec0ff */
[----:B------:R-:W-:Y:S01]  /*0f90*/  IADD3 R6, PT, PT, R13, R6, R9 ;  /* 0x000000060d067210 */ /* 0x000fe20007ffe009 */
[----:B------:R-:W-:Y:S01]  /*0fa0*/  IMAD.SHL.U32 R9, R10, 0x100, RZ ;  /* 0x000001000a097824 */ /* 0x000fe200078e00ff */
[----:B------:R-:W-:Y:S02]  /*0fb0*/  IADD3 R15, PT, PT, R18, R16, R15 ;  /* 0x00000010120f7210 */ /* 0x000fe40007ffe00f */
[----:B------:R-:W-:Y:S02]  /*0fc0*/  LOP3.LUT R6, R6, 0xf, RZ, 0xc0, !PT ;  /* 0x0000000f06067812 */ /* 0x000fe400078ec0ff */
[----:B------:R-:W-:Y:S02]  /*0fd0*/  IABS R65, R50 ;  /* 0x0000003200417213 */ /* 0x000fe40000000000 */
[----:B------:R-:W-:Y:S01]  /*0fe0*/  LOP3.LUT R9, R9, 0xf00, RZ, 0xe2, !PT ;  /* 0x00000f0009097812 */ /* 0x000fe200078ee2ff */
[----:B------:R-:W-:-:S02]  /*0ff0*/  IMAD R15, R15, 0x10, R6 ;  /* 0x000000100f0f7824 */ /* 0x000fc400078e0206 */
[----:B------:R-:W-:-:S03]  /*1000*/  IMAD.HI.U32 R7, R34, R65, RZ ;  /* 0x0000004122077227 */ /* 0x000fc600078e00ff */
[----:B------:R-:W-:Y:S01]  /*1010*/  LOP3.LUT R15, R15, 0xff, RZ, 0xc0, !PT ;  /* 0x000000ff0f0f7812 */ /* 0x000fe200078ec0ff */
[----:B------:R-:W-:-:S04]  /*1020*/  IMAD.HI.U32 R6, R34, R51, RZ ;  /* 0x0000003322067227 */ /* 0x000fc800078e00ff */
[----:B------:R-:W-:Y:S02]  /*1030*/  IMAD.MOV R7, RZ, RZ, -R7 ;  /* 0x000000ffff077224 */ /* 0x000fe400078e0a07 */
[----:B------:R-:W-:Y:S02]  /*1040*/  IMAD.MOV R6, RZ, RZ, -R6 ;  /* 0x000000ffff067224 */ /* 0x000fe400078e0a06 */
[----:B------:R-:W-:Y:S02]  /*1050*/  IMAD R8, R8, 0x1000, R9 ;  /* 0x0000100008087824 */ /* 0x000fe400078e0209 */
[C---:B------:R-:W-:Y:S02]  /*1060*/  IMAD R65, R14.reuse, R7, R65 ;  /* 0x000000070e417224 */ /* 0x040fe400078e0241 */
[----:B------:R-:W-:Y:S02]  /*1070*/  IMAD R51, R14, R6, R51 ;  /* 0x000000060e337224 */ /* 0x000fe400078e0233 */
[----:B------:R-:W-:Y:S01]  /*1080*/  IMAD.IADD R33, R8, 0x1, R15 ;  /* 0x0000000108217824 */ /* 0x000fe200078e020f */
[----:B----4-:R-:W-:Y:S06]  /*1090*/  @P1 BRA `(.L_x_5) ;  /* 0x0000000000181947 */ /* 0x010fec0003800000 */
[----:B------:R-:W-:Y:S01]  /*10a0*/  ELECT P6, URZ, PT ;  /* 0x0000000000ff782f */ /* 0x000fe200038c0000 */
[----:B------:R-:W-:Y:S01]  /*10b0*/  IMAD.MOV.U32 R5, RZ, RZ, 0x1 ;  /* 0x00000001ff057424 */ /* 0x000fe200078e00ff */
[----:B------:R-:W-:Y:S01]  /*10c0*/  UMOV UR6, 0x40 ;  /* 0x0000004000067882 */ /* 0x000fe20000000000 */
[----:B------:R-:W-:Y:S01]  /*10d0*/  UVIRTCOUNT.DEALLOC.SMPOOL 0x80 ;  /* 0x000000800000784c */ /* 0x000fe20000000000 */
[----:B------:R-:W-:-:S09]  /*10e0*/  ULEA UR6, UR5, UR6, 0x18 ;  /* 0x0000000605067291 */ /* 0x000fd2000f8ec0ff */
[----:B------:R1:W-:Y:S03]  /*10f0*/  @P6 STS.U8 [UR6], R5 ;  /* 0x00000005ff006988 */ /* 0x0003e60008000006 */
.L_x_5:
[----:B------:R-:W-:Y:S01]  /*1100*/  UIADD3 UR12, UPT, UPT, UR10, UR4, URZ ;  /* 0x000000040a0c7290 */ /* 0x000fe2000fffe0ff */
[----:B------:R-:W-:Y:S01]  /*1110*/  IMAD.SHL.U32 R36, R35, 0x2, RZ ;  /* 0x0000000223247824 */ /* 0x000fe200078e00ff */
[----:B------:R-:W-:Y:S01]  /*1120*/  VOTEU.ALL UP0, P2 ;  /* 0x0000000000ff7886 */ /* 0x000fe20001000000 */
[----:B------:R-:W-:Y:S01]  /*1130*/  UIADD3 UR8, UPT, UPT, UR11, 0x2000, URZ ;  /* 0x000020000b087890 */ /* 0x000fe2000fffe0ff */
[----:B------:R-:W-:Y:S01]  /*1140*/  IMAD R43, R56, 0x1e, RZ ;  /* 0x0000001e382b7824 */ /* 0x000fe200078e02ff */
[----:B------:R-:W-:Y:S01]  /*1150*/  VOTEU.ALL UP1, P2 ;  /* 0x0000000000ff7886 */ /* 0x000fe20001020000 */
[----:B------:R-:W-:Y:S01]  /*1160*/  IADD3 R6, P6, PT, R36, UR16, RZ ;  /* 0x0000001024067c10 */ /* 0x000fe2000ffde0ff */
[----:B-1----:R-:W-:Y:S01]  /*1170*/  IMAD R5, R56, 0xf, RZ ;  /* 0x0000000f38057824 */ /* 0x002fe200078e02ff */
[----:B------:R-:W-:-:S04]  /*1180*/  @!UP0 UIADD3 UR4, UPT, UPT, -UR7, 0x100000, URZ ;  /* 0x0010000007048890 */ /* 0x000fc8000fffe1ff */
[----:B------:R-:W-:Y:S02]  /*1190*/  @!UP0 USHF.L.U32 UR5, UR4, 0xb, URZ ;  /* 0x0000000b04058899 */ /* 0x000fe400080006ff */
[----:B------:R-:W-:Y:S01]  /*11a0*/  @!UP0 USHF.L.U32 UR4, UR4, 0x1, URZ ;  /* 0x0000000104048899 */ /* 0x000fe200080006ff */
[----:B------:R-:W-:Y:S01]  /*11b0*/  STTM.x64 tmem[UR12], RZ ;  /* 0x000000ff000079ed */ /* 0x000fe2000834000c */
[----:B------:R-:W1:Y:S02]  /*11c0*/  FENCE.VIEW.ASYNC.T ;  /* 0x00000000000073c6 */ /* 0x000e640000000200 */
[----:B-1----:R-:W-:Y:S01]  /*11d0*/  BAR.SYNC.DEFER_BLOCKING 0x0 ;  /* 0x0000000000007b1d */ /* 0x002fe20000010000 */
[----:B------:R-:W-:Y:S01]  /*11e0*/  LEA.HI.X.SX32 R7, R35, UR17, 0x1, P6 ;  /* 0x0000001123077c11 */ /* 0x000fe2000b0f0eff */
[----:B------:R-:W-:Y:S01]  /*11f0*/  IMAD.SHL.U32 R20, R56, 0x2, RZ ;  /* 0x0000000238147824 */ /* 0x000fe200078e00ff */
[----:B------:R-:W-:Y:S02]  /*1200*/  IADD3 R12, P6, PT, R43, R6, RZ ;  /* 0x000000062b0c7210 */ /* 0x000fe40007fde0ff */
[----:B------:R-:W-:-:S02]  /*1210*/  PRMT R15, RZ, 0x7610, R15 ;  /* 0x00007610ff0f7816 */ /* 0x000fc4000000000f */
[----:B------:R-:W-:Y:S01]  /*1220*/  LEA.HI.X.SX32 R13, R5, R7, 0x1, P6 ;  /* 0x00000007050d7211 */ /* 0x000fe200030f0eff */
[----:B------:R-:W-:Y:S01]  /*1230*/  VIADD R10, R4, 0xfffffffb ;  /* 0xfffffffb040a7836 */ /* 0x000fe20000000000 */
[----:B------:R-:W-:Y:S01]  /*1240*/  IADD3 R8, P6, PT, R20, R6, RZ ;  /* 0x0000000614087210 */ /* 0x000fe20007fde0ff */
[----:B------:R-:W1:Y:S02]  /*1250*/  FENCE.VIEW.ASYNC.S ;  /* 0x00000000000073c6 */ /* 0x000e640000000000 */
[----:B-1----:R1:W2:Y:S02]  /*1260*/  @!UP1 SYNCS.EXCH.64 URZ, [UR8], UR4 ;  /* 0x0000000408ff95b2 */ /* 0x0022a40008000100 */
[----:B--2---:R-:W-:Y:S01]  /*1270*/  BAR.SYNC.DEFER_BLOCKING 0x0 ;  /* 0x0000000000007b1d */ /* 0x004fe20000010000 */
[----:B------:R-:W-:Y:S02]  /*1280*/  LOP3.LUT R33, R33, 0xffff, RZ, 0xc0, !PT ;  /* 0x0000ffff21217812 */ /* 0x000fe400078ec0ff */
[----:B------:R-:W-:-:S02]  /*1290*/  PRMT R5, RZ, 0x7610, R5 ;  /* 0x00007610ff057816 */ /* 0x000fc40000000005 */
[C---:B------:R-:W-:Y:S02]  /*12a0*/  LEA.HI.X.SX32 R9, R56.reuse, R7, 0x1, P6 ;  /* 0x0000000738097211 */ /* 0x040fe400030f0eff */
[----:B------:R-:W-:Y:S02]  /*12b0*/  SHF.R.U32.HI R11, RZ, 0xf, R33 ;  /* 0x0000000fff0b7819 */ /* 0x000fe40000011621 */
[----:B------:R-:W-:Y:S02]  /*12c0*/  PRMT R41, RZ, 0x7610, R41 ;  /* 0x00007610ff297816 */ /* 0x000fe40000000029 */
[----:B------:R-:W-:Y:S01]  /*12d0*/  SHF.R.U32.HI R16, RZ, 0xe, R33 ;  /* 0x0000000eff107819 */ /* 0x000fe20000011621 */
[C---:B------:R-:W-:Y:S01]  /*12e0*/  IMAD R25, R56.reuse, 0x22, RZ ;  /* 0x0000002238197824 */ /* 0x040fe200078e02ff */
[----:B------:R-:W-:Y:S01]  /*12f0*/  PRMT R39, RZ, 0x7610, R39 ;  /* 0x00007610ff277816 */ /* 0x000fe20000000027 */
[C---:B------:R-:W-:Y:S01]  /*1300*/  IMAD.SHL.U32 R21, R56.reuse, 0x4, RZ ;  /* 0x0000000438157824 */ /* 0x040fe200078e00ff */
[----:B------:R-:W-:Y:S01]  /*1310*/  PRMT R40, RZ, 0x7610, R40 ;  /* 0x00007610ff287816 */ /* 0x000fe20000000028 */
[C---:B------:R-:W-:Y:S01]  /*1320*/  IMAD R22, R56.reuse, 0x9, RZ ;  /* 0x0000000938167824 */ /* 0x040fe200078e02ff */
[----:B------:R-:W-:Y:S01]  /*1330*/  PRMT R45, RZ, 0x7610, R45 ;  /* 0x00007610ff2d7816 */ /* 0x000fe2000000002d */
[----:B------:R-:W-:Y:S01]  /*1340*/  IMAD R27, R56, 0x24, RZ ;  /* 0x00000024381b7824 */ /* 0x000fe200078e02ff */
[----:B------:R-:W-:-:S02]  /*1350*/  PRMT R46, RZ, 0x7610, R46 ;  /* 0x00007610ff2e7816 */ /* 0x000fc4000000002e */
[----:B------:R-:W-:Y:S01]  /*1360*/  PRMT R44, RZ, 0x7610, R44 ;  /* 0x00007610ff2c7816 */ /* 0x000fe2000000002c */
[----:B------:R-:W-:Y:S01]  /*1370*/  IMAD.SHL.U32 R23, R56, 0x8, RZ ;  /* 0x0000000838177824 */ /* 0x000fe200078e00ff */
[----:B------:R-:W-:Y:S01]  /*1380*/  PRMT R49, RZ, 0x7610, R49 ;  /* 0x00007610ff317816 */ /* 0x000fe20000000031 */
[----:B------:R2:W5:Y:S01]  /*1390*/  @!P0 LDG.E.U16 R15, desc[UR22][R12.64] ;  /* 0x000000160c0f8981 */ /* 0x000562000c1e1500 */
[----:B------:R-:W-:Y:S02]  /*13a0*/  ISETP.GE.U32.AND P0, PT, R10, 0x7fffffdc, PT ;  /* 0x7fffffdc0a00780c */ /* 0x000fe40003f06070 */
[----:B------:R-:W-:Y:S01]  /*13b0*/  PRMT R47, RZ, 0x7610, R47 ;  /* 0x00007610ff2f7816 */ /* 0x000fe2000000002f */
[----:B------:R3:W5:Y:S01]  /*13c0*/  @!P5 LDG.E.U16 R5, desc[UR22][R8.64] ;  /* 0x000000160805d981 */ /* 0x000762000c1e1500 */
[C---:B------:R-:W-:Y:S02]  /*13d0*/  LEA R10, P6, R56.reuse, R6, 0x2 ;  /* 0x00000006380a7211 */ /* 0x040fe400078c10ff */
[----:B------:R-:W-:Y:S01]  /*13e0*/  PRMT R54, RZ, 0x7610, R54 ;  /* 0x00007610ff367816 */ /* 0x000fe20000000036 */
[----:B------:R-:W-:Y:S01]  /*13f0*/  IMAD R29, R56, 0x28, RZ ;  /* 0x00000028381d7824 */ /* 0x000fe200078e02ff */
[----:B------:R-:W-:-:S02]  /*1400*/  LOP3.LUT P5, RZ, R11, 0x1, RZ, 0xc0, !PT ;  /* 0x000000010bff7812 */ /* 0x000fc400078ac0ff */
[----:B------:R-:W-:Y:S02]  /*1410*/  PRMT R48, RZ, 0x7610, R48 ;  /* 0x00007610ff307816 */ /* 0x000fe40000000030 */
[----:B------:R-:W-:Y:S02]  /*1420*/  PRMT R52, RZ, 0x7610, R52 ;  /* 0x00007610ff347816 */ /* 0x000fe40000000034 */
[----:B------:R-:W-:Y:S02]  /*1430*/  PRMT R53, RZ, 0x7610, R53 ;  /* 0x00007610ff357816 */ /* 0x000fe40000000035 */
[----:B------:R-:W-:Y:S01]  /*1440*/  PRMT R59, RZ, 0x7610, R59 ;  /* 0x00007610ff3b7816 */ /* 0x000fe2000000003b */
[----:B------:R-:W-:Y:S01]  /*1450*/  IMAD R31, R56, 0x2e, RZ ;  /* 0x0000002e381f7824 */ /* 0x000fe200078e02ff */
[----:B------:R-:W-:Y:S01]  /*1460*/  LEA.HI.X.SX32 R11, R20, R7, 0x1, P6 ;  /* 0x00000007140b7211 */ /* 0x000fe200030f0eff */
[C---:B--2---:R-:W-:Y:S01]  /*1470*/  IMAD.SHL.U32 R13, R56.reuse, 0x10, RZ ;  /* 0x00000010380d7824 */ /* 0x044fe200078e00ff */
[----:B------:R-:W-:-:S02]  /*1480*/  LEA R12, P6, R56, R6, 0x5 ;  /* 0x00000006380c7211 */ /* 0x000fc400078c28ff */
[----:B------:R-:W-:Y:S01]  /*1490*/  PRMT R55, RZ, 0x7610, R55 ;  /* 0x00007610ff377816 */ /* 0x000fe20000000037 */
[----:B------:R2:W5:Y:S01]  /*14a0*/  @!P4 LDG.E.U16 R41, desc[UR22][R10.64] ;  /* 0x000000160a29c981 */ /* 0x000562000c1e1500 */
[----:B------:R-:W-:Y:S01]  /*14b0*/  LOP3.LUT P4, RZ, R16, 0x1, RZ, 0xc0, !PT ;  /* 0x0000000110ff7812 */ /* 0x000fe2000788c0ff */
[----:B---3--:R-:W-:Y:S01]  /*14c0*/  IMAD R9, R56, 0x11, RZ ;  /* 0x0000001138097824 */ /* 0x008fe200078e02ff */
[-C--:B------:R-:W-:Y:S01]  /*14d0*/  LEA.HI.X.SX32 R13, R13, R7.reuse, 0x1, P6 ;  /* 0x000000070d0d7211 */ /* 0x080fe200030f0eff */
[----:B------:R-:W-:Y:S01]  /*14e0*/  VIADD R8, R4, 0xfffffff6 ;  /* 0xfffffff604087836 */ /* 0x000fe20000000000 */
[----:B------:R-:W-:Y:S02]  /*14f0*/  IADD3 R24, P6, PT, R25, R6, RZ ;  /* 0x0000000619187210 */ /* 0x000fe40007fde0ff */
[----:B------:R-:W-:Y:S01]  /*1500*/  PRMT R62, RZ, 0x7610, R62 ;  /* 0x00007610ff3e7816 */ /* 0x000fe2000000003e */
[----:B------:R3:W5:Y:S01]  /*1510*/  @P5 LDG.E.U16 R39, desc[UR22][R12.64] ;  /* 0x000000160c275981 */ /* 0x000762000c1e1500 */
[----:B------:R-:W-:Y:S01]  /*1520*/  LEA.HI.X.SX32 R25, R9, R7, 0x1, P6 ;  /* 0x0000000709197211 */ /* 0x000fe200030f0eff */
[----:B--2---:R-:W-:Y:S01]  /*1530*/  IMAD R11, R56, 0x12, RZ ;  /* 0x00000012380b7824 */ /* 0x004fe200078e02ff */
[----:B------:R-:W-:-:S02]  /*1540*/  ISETP.GE.U32.AND P5, PT, R8, 0x7fffffd7, PT ;  /* 0x7fffffd70800780c */ /* 0x000fc40003fa6070 */
[----:B------:R-:W-:Y:S01]  /*1550*/  PRMT R58, RZ, 0x7610, R58 ;  /* 0x00007610ff3a7816 */ /* 0x000fe2000000003a */
[----:B------:R-:W5:Y:S01]  /*1560*/  @P4 LDG.E.U16 R40, desc[UR22][R24.64] ;  /* 0x0000001618284981 */ /* 0x000f62000c1e1500 */
[C---:B------:R-:W-:Y:S02]  /*1570*/  LEA R8, P6, R56.reuse, R6, 0x3 ;  /* 0x0000000638087211 */ /* 0x040fe400078c18ff */
[----:B------:R-:W-:Y:S01]  /*1580*/  PRMT R63, RZ, 0x7610, R63 ;  /* 0x00007610ff3f7816 */ /* 0x000fe2000000003f */
[C---:B------:R-:W-:Y:S01]  /*1590*/  IMAD R73, R56.reuse, 0x30, RZ ;  /* 0x0000003038497824 */ /* 0x040fe200078e02ff */
[----:B------:R-:W-:Y:S02]  /*15a0*/  SHF.R.U32.HI R10, RZ, 0xd, R33 ;  /* 0x0000000dff0a7819 */ /* 0x000fe40000011621 */
[----:B------:R-:W-:Y:S01]  /*15b0*/  PRMT R61, RZ, 0x7610, R61 ;  /* 0x00007610ff3d7816 */ /* 0x000fe2000000003d */
[----:B------:R-:W-:Y:S01]  /*15c0*/  IMAD R30, R56, 0xe, RZ ;  /* 0x0000000e381e7824 */ /* 0x000fe200078e02ff */
[----:B------:R-:W-:-:S02]  /*15d0*/  LEA.HI.X.SX32 R9, R21, R7, 0x1, P6 ;  /* 0x0000000715097211 */ /* 0x000fc400030f0eff */
[----:B------:R-:W-:Y:S02]  /*15e0*/  PRMT R60, RZ, 0x7610, R60 ;  /* 0x00007610ff3c7816 */ /* 0x000fe4000000003c */
[----:B------:R-:W-:Y:S01]  /*15f0*/  PRMT R66, RZ, 0x7610, R66 ;  /* 0x00007610ff427816 */ /* 0x000fe20000000042 */
[----:B------:R2:W5:Y:S01]  /*1600*/  @!P0 LDG.E.U16 R45, desc[UR22][R8.64] ;  /* 0x00000016082d8981 */ /* 0x000562000c1e1500 */
[-C--:B---3--:R-:W-:Y:S01]  /*1610*/  IADD3 R12, P6, PT, R11, R6.reuse, RZ ;  /* 0x000000060b0c7210 */ /* 0x088fe20007fde0ff */
[----:B------:R-:W-:Y:S01]  /*1620*/  IMAD R67, R56, 0x1a, RZ ;  /* 0x0000001a38437824 */ /* 0x000fe200078e02ff */
[----:B------:R-:W-:Y:S01]  /*1630*/  LOP3.LUT P4, RZ, R10, 0x1, RZ, 0xc0, !PT ;  /* 0x000000010aff7812 */ /* 0x000fe2000788c0ff */
[----:B------:R-:W-:Y:S01]  /*1640*/  VIADD R10, R4, 0xfffffff7 ;  /* 0xfffffff7040a7836 */ /* 0x000fe20000000000 */
[----:B------:R-:W-:Y:S01]  /*1650*/  LEA.HI.X.SX32 R13, R22, R7, 0x1, P6 ;  /* 0x00000007160d7211 */ /* 0x000fe200030f0eff */
[----:B------:R-:W-:Y:S01]  /*1660*/  IMAD R32, R56, 0xd, RZ ;  /* 0x0000000d38207824 */ /* 0x000fe200078e02ff */
[----:B------:R-:W-:-:S02]  /*1670*/  IADD3 R26, P6, PT, R27, R6, RZ ;  /* 0x000000061b1a7210 */ /* 0x000fc40007fde0ff */
[----:B------:R-:W-:Y:S01]  /*1680*/  PRMT R64, RZ, 0x7610, R64 ;  /* 0x00007610ff407816 */ /* 0x000fe20000000040 */
[----:B------:R3:W5:Y:S01]  /*1690*/  @!P5 LDG.E.U16 R46, desc[UR22][R12.64] ;  /* 0x000000160c2ed981 */ /* 0x000762000c1e1500 */
[----:B------:R-:W-:Y:S01]  /*16a0*/  ISETP.GE.U32.AND P0, PT, R10, 0x7fffffd8, PT ;  /* 0x7fffffd80a00780c */ /* 0x000fe20003f06070 */
[----:B------:R-:W-:Y:S01]  /*16b0*/  VIADD R10, R4, 0xfffffffa ;  /* 0xfffffffa040a7836 */ /* 0x000fe20000000000 */
[-C--:B------:R-:W-:Y:S01]  /*16c0*/  LEA.HI.X.SX32 R27, R11, R7.reuse, 0x1, P6 ;  /* 0x000000070b1b7211 */ /* 0x080fe200030f0eff */
[C---:B------:R-:W-:Y:S01]  /*16d0*/  IMAD R77, R56.reuse, 0x36, RZ ;  /* 0x00000036384d7824 */ /* 0x040fe200078e02ff */
[----:B--2---:R-:W-:Y:S01]  /*16e0*/  SHF.R.U32.HI R8, RZ, 0xc, R33 ;  /* 0x0000000cff087819 */ /* 0x004fe20000011621 */
[----:B------:R-:W-:Y:S01]  /*16f0*/  IMAD R25, R56, 0x26, RZ ;  /* 0x0000002638197824 */ /* 0x000fe200078e02ff */
[----:B------:R-:W-:Y:S01]  /*1700*/  ISETP.GE.U32.AND P5, PT, R10, 0x7fffffdb, PT ;  /* 0x7fffffdb0a00780c */ /* 0x000fe20003fa6070 */
[----:B------:R2:W5:Y:S01]  /*1710*/  @P4 LDG.E.U16 R44, desc[UR22][R26.64] ;  /* 0x000000161a2c4981 */ /* 0x000562000c1e1500 */
[CC--:B------:R-:W-:Y:S01]  /*1720*/  LEA R10, P6, R56.reuse, R6.reuse, 0x4 ;  /* 0x00000006380a7211 */ /* 0x0c0fe200078c20ff */
[----:B------:R-:W-:Y:S01]  /*1730*/  IMAD R75, R56, 0x34, RZ ;  /* 0x00000034384b7824 */ /* 0x000fe200078e02ff */
[----:B------:R-:W-:Y:S01]  /*1740*/  LOP3.LUT P4, RZ, R8, 0x1, RZ, 0xc0, !PT ;  /* 0x0000000108ff7812 */ /* 0x000fe2000788c0ff */
[----:B------:R-:W-:Y:S01]  /*1750*/  IMAD R9, R56, 0x13, RZ ;  /* 0x0000001338097824 */ /* 0x000fe200078e02ff */
[-C--:B------:R-:W-:Y:S01]  /*1760*/  LEA.HI.X.SX32 R11, R23, R7.reuse, 0x1, P6 ;  /* 0x00000007170b7211 */ /* 0x080fe200030f0eff */
[----:B------:R-:W-:Y:S01]  /*1770*/  VIADD R8, R4, 0xfffffff5 ;  /* 0xfffffff504087836 */ /* 0x000fe20000000000 */
[----:B---3--:R-:W-:Y:S01]  /*1780*/  IADD3 R12, P6, PT, R25, R6, RZ ;  /* 0x00000006190c7210 */ /* 0x008fe20007fde0ff */
[C---:B------:R-:W-:Y:S01]  /*1790*/  IMAD R24, R56.reuse, 0xa, RZ ;  /* 0x0000000a38187824 */ /* 0x040fe200078e02ff */
[----:B------:R-:W-:Y:S01]  /*17a0*/  LOP3.LUT R70, R19, 0x8, RZ, 0xfc, !PT ;  /* 0x0000000813467812 */ /* 0x000fe200078efcff */
[----:B------:R3:W5:Y:S01]  /*17b0*/  @!P0 LDG.E.U16 R49, desc[UR22][R10.64] ;  /* 0x000000160a318981 */ /* 0x000762000c1e1500 */
[----:B------:R-:W-:Y:S01]  /*17c0*/  LEA.HI.X.SX32 R13, R9, R7, 0x1, P6 ;  /* 0x00000007090d7211 */ /* 0x000fe200030f0eff */
[----:B------:R-:W-:Y:S01]  /*17d0*/  IMAD R25, R56, 0x5, RZ ;  /* 0x0000000538197824 */ /* 0x000fe200078e02ff */
[----:B------:R-:W-:-:S02]  /*17e0*/  ISETP.GE.U32.AND P0, PT, R8, 0x7fffffd6, PT ;  /* 0x7fffffd60800780c */ /* 0x000fc40003f06070 */
[C---:B------:R-:W-:Y:S01]  /*17f0*/  LOP3.LUT R74, R19.reuse, 0x18, RZ, 0xfc, !PT ;  /* 0x00000018134a7812 */ /* 0x040fe200078efcff */
[----:B------:R4:W5:Y:S01]  /*1800*/  @P4 LDG.E.U16 R47, desc[UR22][R12.64] ;  /* 0x000000160c2f4981 */ /* 0x000962000c1e1500 */
[----:B------:R-:W-:Y:S02]  /*1810*/  SHF.R.U32.HI R9, RZ, 0xb, R33 ;  /* 0x0000000bff097819 */ /* 0x000fe40000011621 */
[----:B------:R-:W-:Y:S01]  /*1820*/  LOP3.LUT R76, R19, 0x20, RZ, 0xfc, !PT ;  /* 0x00000020134c7812 */ /* 0x000fe200078efcff */
[----:B------:R-:W-:Y:S01]  /*1830*/  IMAD R87, R56, 0x3a, RZ ;  /* 0x0000003a38577824 */ /* 0x000fe200078e02ff */
[----:B------:R-:W-:Y:S01]  /*1840*/  IADD3 R8, P6, PT, R24, R6, RZ ;  /* 0x0000000618087210 */ /* 0x000fe20007fde0ff */
[----:B--2---:R-:W-:Y:S01]  /*1850*/  IMAD R27, R56, 0x14, RZ ;  /* 0x00000014381b7824 */ /* 0x004fe200078e02ff */
[----:B------:R-:W-:Y:S01]  /*1860*/  LOP3.LUT P4, RZ, R9, 0x1, RZ, 0xc0, !PT ;  /* 0x0000000109ff7812 */ /* 0x000fe2000788c0ff */
[----:B---3--:R-:W-:Y:S01]  /*1870*/  VIADD R11, R4, 0xfffffff4 ;  /* 0xfffffff4040b7836 */ /* 0x008fe20000000000 */
[----:B------:R-:W-:-:S02]  /*1880*/  LEA.HI.X.SX32 R9, R25, R7, 0x1, P6 ;  /* 0x0000000719097211 */ /* 0x000fc400030f0eff */
[C---:B------:R-:W-:Y:S02]  /*1890*/  LOP3.LUT R78, R19.reuse, 0x28, RZ, 0xfc, !PT ;  /* 0x00000028134e7812 */ /* 0x040fe400078efcff */
[----:B------:R-:W-:Y:S01]  /*18a0*/  LOP3.LUT R80, R19, 0x2c, RZ, 0xfc, !PT ;  /* 0x0000002c13507812 */ /* 0x000fe200078efcff */
[----:B------:R2:W5:Y:S01]  /*18b0*/  @!P5 LDG.E.U16 R54, desc[UR22][R8.64] ;  /* 0x000000160836d981 */ /* 0x000562000c1e1500 */
[----:B------:R-:W-:Y:S02]  /*18c0*/  IADD3 R10, P6, PT, R27, R6, RZ ;  /* 0x000000061b0a7210 */ /* 0x000fe40007fde0ff */
[----:B------:R-:W-:Y:S01]  /*18d0*/  LOP3.LUT R82, R19, 0x34, RZ, 0xfc, !PT ;  /* 0x0000003413527812 */ /* 0x000fe200078efcff */
[----:B------:R-:W-:Y:S01]  /*18e0*/  IMAD R99, R56, 0x1c, RZ ;  /* 0x0000001c38637824 */ /* 0x000fe200078e02ff */
[----:B------:R-:W-:Y:S01]  /*18f0*/  ISETP.GE.U32.AND P5, PT, R11, 0x7fffffd5, PT ;  /* 0x7fffffd50b00780c */ /* 0x000fe20003fa6070 */
[----:B-1----:R-:W1:Y:S01]  /*1900*/  LDCU UR4, c[0x0][0x3b0] ;  /* 0x00007600ff0477ac */ /* 0x002e620008000800 */
[----:B------:R-:W-:-:S02]  /*1910*/  LEA.HI.X.SX32 R11, R24, R7, 0x1, P6 ;  /* 0x00000007180b7211 */ /* 0x000fc400030f0eff */
[-C--:B----4-:R-:W-:Y:S02]  /*1920*/  IADD3 R12, P6, PT, R29, R6.reuse, RZ ;  /* 0x000000061d0c7210 */ /* 0x090fe40007fde0ff */
[--C-:B------:R-:W-:Y:S01]  /*1930*/  SHF.R.U32.HI R16, RZ, 0xa, R33.reuse ;  /* 0x0000000aff107819 */ /* 0x100fe20000011621 */
[C---:B------:R-:W-:Y:S01]  /*1940*/  IMAD R29, R56.reuse, 0x2a, RZ ;  /* 0x0000002a381d7824 */ /* 0x040fe200078e02ff */
[----:B------:R-:W-:Y:S01]  /*1950*/  LEA.HI.X.SX32 R13, R27, R7, 0x1, P6 ;  /* 0x000000071b0d7211 */ /* 0x000fe200030f0eff */
[----:B--2---:R-:W-:Y:S01]  /*1960*/  IMAD R9, R56, 0x15, RZ ;  /* 0x0000001538097824 */ /* 0x004fe200078e02ff */
[----:B------:R-:W-:Y:S01]  /*1970*/  LOP3.LUT P6, RZ, R16, 0x1, RZ, 0xc0, !PT ;  /* 0x0000000110ff7812 */ /* 0x000fe200078cc0ff */
[C---:B------:R-:W-:Y:S01]  /*1980*/  IMAD R27, R56.reuse, 0x16, RZ ;  /* 0x00000016381b7824 */ /* 0x040fe200078e02ff */
[----:B------:R-:W-:Y:S01]  /*1990*/  SHF.R.U32.HI R8, RZ, 0x9, R33 ;  /* 0x00000009ff087819 */ /* 0x000fe20000011621 */
[----:B------:R2:W5:Y:S01]  /*19a0*/  @P4 LDG.E.U16 R48, desc[UR22][R12.64] ;  /* 0x000000160c304981 */ /* 0x000562000c1e1500 */
[----:B------:R-:W-:Y:S01]  /*19b0*/  IADD3 R28, P4, PT, R29, R6, RZ ;  /* 0x000000061d1c7210 */ /* 0x000fe20007f9e0ff */
[----:B------:R-:W-:-:S02]  /*19c0*/  IMAD R26, R56, 0xb, RZ ;  /* 0x0000000b381a7824 */ /* 0x000fc400078e02ff */
[----:B------:R3:W5:Y:S01]  /*19d0*/  @!P0 LDG.E.U16 R52, desc[UR22][R10.64] ;  /* 0x000000160a348981 */ /* 0x000762000c1e1500 */
[----:B------:R-:W-:Y:S02]  /*19e0*/  LOP3.LUT P0, RZ, R8, 0x1, RZ, 0xc0, !PT ;  /* 0x0000000108ff7812 */ /* 0x000fe4000780c0ff */
[----:B------:R-:W-:Y:S02]  /*19f0*/  LEA.HI.X.SX32 R29, R9, R7, 0x1, P4 ;  /* 0x00000007091d7211 */ /* 0x000fe400020f0eff */
[----:B------:R-:W-:Y:S01]  /*1a00*/  IADD3 R8, P4, PT, R27, R6, RZ ;  /* 0x000000061b087210 */ /* 0x000fe20007f9e0ff */
[----:B--2---:R-:W-:Y:S02]  /*1a10*/  VIADD R12, R4, 0xfffffffc ;  /* 0xfffffffc040c7836 */ /* 0x004fe40000000000 */
[----:B------:R2:W5:Y:S01]  /*1a20*/  @P6 LDG.E.U16 R53, desc[UR22][R28.64] ;  /* 0x000000161c356981 */ /* 0x000562000c1e1500 */
[----:B---3--:R-:W-:Y:S01]  /*1a30*/  IMAD R11, R56, 0x2c, RZ ;  /* 0x0000002c380b7824 */ /* 0x008fe200078e02ff */
[----:B------:R-:W-:-:S02]  /*1a40*/  SHF.R.U32.HI R10, RZ, 0x8, R33 ;  /* 0x00000008ff0a7819 */ /* 0x000fc40000011621 */
[-C--:B------:R-:W-:Y:S02]  /*1a50*/  LEA.HI.X.SX32 R9, R26, R7.reuse, 0x1, P4 ;  /* 0x000000071a097211 */ /* 0x080fe400020f0eff */
[----:B------:R-:W-:Y:S02]  /*1a60*/  LOP3.LUT P4, RZ, R10, 0x1, RZ, 0xc0, !PT ;  /* 0x000000010aff7812 */ /* 0x000fe4000788c0ff */
[-C--:B------:R-:W-:Y:S01]  /*1a70*/  IADD3 R10, P6, PT, R11, R6.reuse, RZ ;  /* 0x000000060b0a7210 */ /* 0x080fe20007fde0ff */
[----:B------:R3:W5:Y:S01]  /*1a80*/  @!P5 LDG.E.U16 R59, desc[UR22][R8.64] ;  /* 0x00000016083bd981 */ /* 0x000762000c1e1500 */
[----:B------:R-:W-:Y:S01]  /*1a90*/  ISETP.GE.U32.AND P5, PT, R12, 0x7fffffdd, PT ;  /* 0x7fffffdd0c00780c */ /* 0x000fe20003fa6070 */
[C---:B------:R-:W-:Y:S01]  /*1aa0*/  IMAD R13, R56.reuse, 0x17, RZ ;  /* 0x00000017380d7824 */ /* 0x040fe200078e02ff */
[----:B------:R-:W-:Y:S01]  /*1ab0*/  LEA.HI.X.SX32 R11, R27, R7, 0x1, P6 ;  /* 0x000000071b0b7211 */ /* 0x000fe200030f0eff */
[----:B------:R-:W-:Y:S01]  /*1ac0*/  IMAD R27, R56, 0x6, RZ ;  /* 0x00000006381b7824 */ /* 0x000fe200078e02ff */
[----:B------:R-:W-:Y:S01]  /*1ad0*/  IADD3 R12, P6, PT, R31, R6, RZ ;  /* 0x000000061f0c7210 */ /* 0x000fe20007fde0ff */
[----:B------:R-:W-:-:S02]  /*1ae0*/  VIADD R16, R4, 0xfffffff9 ;  /* 0xfffffff904107836 */ /* 0x000fc40000000000 */
[C---:B--2---:R-:W-:Y:S01]  /*1af0*/  IMAD R28, R56.reuse, 0x3, RZ ;  /* 0x00000003381c7824 */ /* 0x044fe200078e02ff */
[-C--:B------:R-:W-:Y:S01]  /*1b00*/  LEA.HI.X.SX32 R13, R13, R7.reuse, 0x1, P6 ;  /* 0x000000070d0d7211 */ /* 0x080fe200030f0eff */
[----:B------:R2:W5:Y:S01]  /*1b10*/  @P0 LDG.E.U16 R55, desc[UR22][R10.64] ;  /* 0x000000160a370981 */ /* 0x000562000c1e1500 */
[----:B---3--:R-:W-:Y:S01]  /*1b20*/  IADD3 R8, P6, PT, R27, R6, RZ ;  /* 0x000000061b087210 */ /* 0x008fe20007fde0ff */
[----:B------:R-:W-:Y:S01]  /*1b30*/  IMAD R29, R56, 0xc, RZ ;  /* 0x0000000c381d7824 */ /* 0x000fe200078e02ff */
[----:B------:R-:W-:Y:S01]  /*1b40*/  ISETP.GE.U32.AND P0, PT, R16, 0x7fffffda, PT ;  /* 0x7fffffda1000780c */ /* 0x000fe20003f06070 */
[----:B------:R-:W-:Y:S01]  /*1b50*/  IMAD R31, R56, 0x18, RZ ;  /* 0x00000018381f7824 */ /* 0x000fe200078e02ff */
[----:B------:R-:W-:Y:S01]  /*1b60*/  LEA.HI.X.SX32 R9, R28, R7, 0x1, P6 ;  /* 0x000000071c097211 */ /* 0x000fe200030f0eff */
[----:B------:R-:W-:Y:S01]  /*1b70*/  VIADD R16, R4, 0xfffffff3 ;  /* 0xfffffff304107836 */ /* 0x000fe20000000000 */
[----:B------:R3:W5:Y:S01]  /*1b80*/  @P4 LDG.E.U16 R58, desc[UR22][R12.64] ;  /* 0x000000160c3a4981 */ /* 0x000762000c1e1500 */
[----:B--2---:R-:W-:-:S03]  /*1b90*/  SHF.R.U32.HI R11, RZ, 0x7, R33 ;  /* 0x00000007ff0b7819 */ /* 0x004fc60000011621 */
[----:B------:R2:W5:Y:S01]  /*1ba0*/  @!P5 LDG.E.U16 R62, desc[UR22][R8.64] ;  /* 0x00000016083ed981 */ /* 0x000562000c1e1500 */
[-C--:B------:R-:W-:Y:S02]  /*1bb0*/  IADD3 R10, P6, PT, R29, R6.reuse, RZ ;  /* 0x000000061d0a7210 */ /* 0x080fe40007fde0ff */
[----:B------:R-:W-:Y:S02]  /*1bc0*/  LOP3.LUT P5, RZ, R11, 0x1, RZ, 0xc0, !PT ;  /* 0x000000010bff7812 */ /* 0x000fe400078ac0ff */
[----:B------:R-:W-:Y:S01]  /*1bd0*/  ISETP.GE.U32.AND P4, PT, R16, 0x7fffffd4, PT ;  /* 0x7fffffd41000780c */ /* 0x000fe20003f86070 */
[----:B---3--:R-:W-:Y:S01]  /*1be0*/  VIADD R13, R4, 0xfffffff8 ;  /* 0xfffffff8040d7836 */ /* 0x008fe20000000000 */
[----:B------:R-:W-:Y:S02]  /*1bf0*/  LEA.HI.X.SX32 R11, R27, R7, 0x1, P6 ;  /* 0x000000071b0b7211 */ /* 0x000fe400030f0eff */
[----:B------:R-:W-:-:S03]  /*1c00*/  IADD3 R12, P6, PT, R31, R6, RZ ;  /* 0x000000061f0c7210 */ /* 0x000fc60007fde0ff */
[----:B------:R-:W5:Y:S01]  /*1c10*/  @!P0 LDG.E.U16 R63, desc[UR22][R10.64] ;  /* 0x000000160a3f8981 */ /* 0x000f62000c1e1500 */
[----:B------:R-:W-:Y:S01]  /*1c20*/  ISETP.GE.U32.AND P0, PT, R13, 0x7fffffd9, PT ;  /* 0x7fffffd90d00780c */ /* 0x000fe20003f06070 */
[----:B--2---:R-:W-:Y:S01]  /*1c30*/  VIADD R8, R4, 0xfffffff2 ;  /* 0xfffffff204087836 */ /* 0x004fe20000000000 */
[----:B------:R-:W-:Y:S02]  /*1c40*/  LEA.HI.X.SX32 R13, R29, R7, 0x1, P6 ;  /* 0x000000071d0d7211 */ /* 0x000fe400030f0eff */
[----:B------:R-:W-:-:S03]  /*1c50*/  IADD3 R72, P6, PT, R73, R6, RZ ;  /* 0x0000000649487210 */ /* 0x000fc60007fde0ff */
[----:B------:R-:W5:Y:S01]  /*1c60*/  @!P4 LDG.E.U16 R61, desc[UR22][R12.64] ;  /* 0x000000160c3dc981 */ /* 0x000f62000c1e1500 */
[-C--:B------:R-:W-:Y:S01]  /*1c70*/  LEA.HI.X.SX32 R73, R31, R7.reuse, 0x1, P6 ;  /* 0x000000071f497211 */ /* 0x080fe200030f0eff */
[----:B------:R-:W-:Y:S01]  /*1c80*/  IMAD R31, R56, 0x7, RZ ;  /* 0x00000007381f7824 */ /* 0x000fe200078e02ff */
[----:B------:R-:W-:Y:S02]  /*1c90*/  ISETP.GE.U32.AND P6, PT, R8, 0x7fffffd3, PT ;  /* 0x7fffffd30800780c */ /* 0x000fe40003fc6070 */
[-C--:B------:R-:W-:Y:S01]  /*1ca0*/  IADD3 R8, P4, PT, R30, R6.reuse, RZ ;  /* 0x000000061e087210 */ /* 0x080fe20007f9e0ff */
[----:B------:R2:W5:Y:S03]  /*1cb0*/  @P5 LDG.E.U16 R60, desc[UR22][R72.64] ;  /* 0x00000016483c5981 */ /* 0x000566000c1e1500 */
[----:B------:R-:W-:Y:S02]  /*1cc0*/  LEA.HI.X.SX32 R9, R31, R7, 0x1, P4 ;  /* 0x000000071f097211 */ /* 0x000fe400020f0eff */
[----:B------:R-:W-:-:S03]  /*1cd0*/  IADD3 R68, P5, PT, R67, R6, RZ ;  /* 0x0000000643447210 */ /* 0x000fc60007fbe0ff */
[----:B------:R3:W5:Y:S01]  /*1ce0*/  @!P0 LDG.E.U16 R66, desc[UR22][R8.64] ;  /* 0x0000001608428981 */ /* 0x000762000c1e1500 */
[----:B------:R-:W-:Y:S02]  /*1cf0*/  ISETP.GT.U32.AND P0, PT, R14, R65, PT ;  /* 0x000000410e00720c */ /* 0x000fe40003f04070 */
[----:B------:R-:W-:Y:S01]  /*1d00*/  LEA.HI.X.SX32 R69, R32, R7, 0x1, P5 ;  /* 0x0000000720457211 */ /* 0x000fe200028f0eff */
[----:B--2---:R-:W-:-:S04]  /*1d10*/  IMAD R73, R56, 0x1b, RZ ;  /* 0x0000001b38497824 */ /* 0x004fc800078e02ff */
[----:B------:R2:W5:Y:S01]  /*1d20*/  @!P6 LDG.E.U16 R64, desc[UR22][R68.64] ;  /* 0x000000164440e981 */ /* 0x000562000c1e1500 */
[----:B------:R-:W-:-:S05]  /*1d30*/  ISETP.GT.U32.AND P6, PT, R14, R17, PT ;  /* 0x000000110e00720c */ /* 0x000fca0003fc4070 */
[----:B------:R-:W-:Y:S01]  /*1d40*/  @!P0 IMAD.IADD R65, R65, 0x1, -R14 ;  /* 0x0000000141418824 */ /* 0x000fe200078e0a0e */
[----:B---3--:R-:W-:Y:S01]  /*1d50*/  IADD3 R8, P0, PT, R77, R6, RZ ;  /* 0x000000064d087210 */ /* 0x008fe20007f1e0ff */
[----:B------:R-:W-:-:S03]  /*1d60*/  VIADD R10, R4, 0xffffffff ;  /* 0xffffffff040a7836 */ /* 0x000fc60000000000 */
[----:B------:R-:W-:Y:S02]  /*1d70*/  LEA.HI.X.SX32 R9, R73, R7, 0x1, P0 ;  /* 0x0000000749097211 */ /* 0x000fe400000f0eff */
[----:B------:R-:W-:Y:S01]  /*1d80*/  ISETP.GT.U32.AND P0, PT, R14, R51, PT ;  /* 0x000000330e00720c */ /* 0x000fe20003f04070 */
[----:B------:R-:W-:Y:S02]  /*1d90*/  IMAD R13, R56, 0x32, RZ ;  /* 0x00000032380d7824 */ /* 0x000fe400078e02ff */
[----:B------:R-:W-:Y:S01]  /*1da0*/  @!P6 IMAD.IADD R17, R17, 0x1, -R14 ;  /* 0x000000011111e824 */ /* 0x000fe200078e0a0e */
[----:B------:R-:W-:Y:S01]  /*1db0*/  ISETP.GE.U32.AND P4, PT, R10, 0x7fffffe0, PT ;  /* 0x7fffffe00a00780c */ /* 0x000fe20003f86070 */
[----:B------:R-:W-:Y:S01]  /*1dc0*/  IMAD R11, R56, 0x19, RZ ;  /* 0x00000019380b7824 */ /* 0x000fe200078e02ff */
[----:B------:R-:W-:Y:S02]  /*1dd0*/  IADD3 R10, P5, PT, R13, R6, RZ ;  /* 0x000000060d0a7210 */ /* 0x000fe40007fbe0ff */
[----:B------:R-:W-:-:S02]  /*1de0*/  ISETP.GT.U32.AND P6, PT, R14, R17, PT ;  /* 0x000000110e00720c */ /* 0x000fc40003fc4070 */
[----:B------:R-:W-:Y:S02]  /*1df0*/  LOP3.LUT R72, R19, 0xc, RZ, 0xfc, !PT ;  /* 0x0000000c13487812 */ /* 0x000fe400078efcff */
[----:B------:R-:W-:Y:S01]  /*1e00*/  LEA.HI.X.SX32 R11, R11, R7, 0x1, P5 ;  /* 0x000000070b0b7211 */ /* 0x000fe200028f0eff */
[----:B------:R-:W-:Y:S01]  /*1e10*/  @!P0 IMAD.IADD R51, R51, 0x1, -R14 ;  /* 0x0000000133338824 */ /* 0x000fe200078e0a0e */
[----:B------:R-:W-:Y:S02]  /*1e20*/  IADD3 R12, P5, PT, R75, R6, RZ ;  /* 0x000000064b0c7210 */ /* 0x000fe40007fbe0ff */
[----:B------:R-:W-:Y:S02]  /*1e30*/  IABS R16, R70 ;  /* 0x0000004600107213 */ /* 0x000fe40000000000 */
[----:B--2---:R-:W-:Y:S02]  /*1e40*/  IABS R69, R72 ;  /* 0x0000004800457213 */ /* 0x004fe40000000000 */
[----:B------:R-:W-:-:S02]  /*1e50*/  PRMT R68, RZ, 0x7610, R68 ;  /* 0x00007610ff447816 */ /* 0x000fc40000000044 */
[----:B------:R-:W-:Y:S01]  /*1e60*/  LEA.HI.X.SX32 R13, R67, R7, 0x1, P5 ;  /* 0x00000007430d7211 */ /* 0x000fe200028f0eff */
[----:B------:R-:W-:Y:S01]  /*1e70*/  IMAD.MOV.U32 R73, RZ, RZ, R16 ;  /* 0x000000ffff497224 */ /* 0x000fe200078e0010 */
[----:B------:R-:W-:Y:S01]  /*1e80*/  ISETP.GT.U32.AND P5, PT, R14, R65, PT ;  /* 0x000000410e00720c */ /* 0x000fe20003fa4070 */
[----:B------:R-:W-:Y:S01]  /*1e90*/  IMAD.HI.U32 R18, R34, R69, RZ ;  /* 0x0000004522127227 */ /* 0x000fe200078e00ff */
[----:B------:R-:W-:Y:S01]  /*1ea0*/  ISETP.GT.U32.AND P0, PT, R14, R51, PT ;  /* 0x000000330e00720c */ /* 0x000fe20003f04070 */
[----:B------:R2:W5:Y:S01]  /*1eb0*/  @!P4 LDG.E.U16 R68, desc[UR22][R6.64] ;  /* 0x000000160644c981 */ /* 0x000562000c1e1500 */
[----:B------:R-:W-:Y:S01]  /*1ec0*/  ISETP.GE.AND P4, PT, R50, RZ, PT ;  /* 0x000000ff3200720c */ /* 0x000fe20003f86270 */
[----:B------:R-:W-:Y:S02]  /*1ed0*/  @!P6 IMAD.IADD R17, R17, 0x1, -R14 ;  /* 0x000000011111e824 */ /* 0x000fe400078e0a0e */
[----:B------:R-:W-:-:S04]  /*1ee0*/  IMAD.HI.U32 R16, R34, R73, RZ ;  /* 0x0000004922107227 */ /* 0x000fc800078e00ff */
[----:B------:R-:W-:Y:S02]  /*1ef0*/  IMAD.MOV R18, RZ, RZ, -R18 ;  /* 0x000000ffff127224 */ /* 0x000fe400078e0a12 */
[----:B------:R-:W-:Y:S02]  /*1f00*/  IMAD.MOV.U32 R67, RZ, RZ, R17 ;  /* 0x000000ffff437224 */ /* 0x000fe400078e0011 */
[----:B------:R-:W-:Y:S02]  /*1f10*/  IMAD.MOV R16, RZ, RZ, -R16 ;  /* 0x000000ffff107224 */ /* 0x000fe400078e0a10 */
[C---:B------:R-:W-:Y:S02]  /*1f20*/  IMAD R17, R14.reuse, R18, R69 ;  /* 0x000000120e117224 */ /* 0x040fe400078e0245 */
[----:B------:R-:W-:Y:S02]  /*1f30*/  @!P5 IMAD.IADD R65, R65, 0x1, -R14 ;  /* 0x000000014141d824 */ /* 0x000fe400078e0a0e */
[----:B------:R-:W-:-:S02]  /*1f40*/  IMAD R73, R14, R16, R73 ;  /* 0x000000100e497224 */ /* 0x000fc400078e0249 */
[----:B------:R-:W-:Y:S01]  /*1f50*/  @!P0 IMAD.IADD R51, R51, 0x1, -R14 ;  /* 0x0000000133338824 */ /* 0x000fe200078e0a0e */
[C---:B------:R-:W-:Y:S01]  /*1f60*/  ISETP.GT.U32.AND P0, PT, R14.reuse, R17, PT ;  /* 0x000000110e00720c */ /* 0x040fe20003f04070 */
[----:B------:R-:W-:Y:S01]  /*1f70*/  @!P4 IMAD.MOV R65, RZ, RZ, -R65 ;  /* 0x000000ffff41c224 */ /* 0x000fe200078e0a41 */
[C---:B------:R-:W-:Y:S02]  /*1f80*/  ISETP.GE.AND P5, PT, R19.reuse, RZ, PT ;  /* 0x000000ff1300720c */ /* 0x040fe40003fa6270 */
[----:B------:R-:W-:Y:S02]  /*1f90*/  ISETP.GT.U32.AND P4, PT, R14, R73, PT ;  /* 0x000000490e00720c */ /* 0x000fe40003f84070 */
[----:B------:R-:W-:Y:S02]  /*1fa0*/  LOP3.LUT R50, R19, 0x10, RZ, 0xfc, !PT ;  /* 0x0000001013327812 */ /* 0x000fe400078efcff */
[----:B------:R-:W-:Y:S02]  /*1fb0*/  ISETP.GE.AND P6, PT, R42, RZ, PT ;  /* 0x000000ff2a00720c */ /* 0x000fe40003fc6270 */
[----:B------:R-:W-:-:S03]  /*1fc0*/  IABS R75, R50 ;  /* 0x00000032004b7213 */ /* 0x000fc60000000000 */
[--C-:B------:R-:W-:Y:S02]  /*1fd0*/  @!P0 IMAD.IADD R17, R17, 0x1, -R14.reuse ;  /* 0x0000000111118824 */ /* 0x100fe400078e0a0e */
[----:B------:R-:W-:Y:S01]  /*1fe0*/  @!P5 IMAD.MOV R67, RZ, RZ, -R67 ;  /* 0x000000ffff43d224 */ /* 0x000fe200078e0a43 */
[----:B------:R-:W-:Y:S01]  /*1ff0*/  ISETP.GE.AND P5, PT, R70, RZ, PT ;  /* 0x000000ff4600720c */ /* 0x000fe20003fa6270 */
[----:B------:R-:W-:Y:S01]  /*2000*/  @!P4 IMAD.IADD R73, R73, 0x1, -R14 ;  /* 0x000000014949c824 */ /* 0x000fe200078e0a0e */
[----:B------:R-:W-:Y:S01]  /*2010*/  LOP3.LUT R70, R19, 0x14, RZ, 0xfc, !PT ;  /* 0x0000001413467812 */ /* 0x000fe200078efcff */
[----:B------:R-:W-:Y:S01]  /*2020*/  IMAD.HI.U32 R16, R34, R75, RZ ;  /* 0x0000004b22107227 */ /* 0x000fe200078e00ff */
[C---:B------:R-:W-:Y:S02]  /*2030*/  ISETP.GT.U32.AND P0, PT, R14.reuse, R17, PT ;  /* 0x000000110e00720c */ /* 0x040fe40003f04070 */
[----:B------:R-:W-:Y:S01]  /*2040*/  IABS R79, R70 ;  /* 0x00000046004f7213 */ /* 0x000fe20000000000 */
[----:B------:R-:W-:Y:S01]  /*2050*/  IMAD.MOV.U32 R69, RZ, RZ, R51 ;  /* 0x000000ffff457224 */ /* 0x000fe200078e0033 */
[----:B------:R-:W-:Y:S01]  /*2060*/  ISETP.GT.U32.AND P4, PT, R14, R73, PT ;  /* 0x000000490e00720c */ /* 0x000fe20003f84070 */
[----:B------:R-:W-:Y:S01]  /*2070*/  IMAD.MOV R51, RZ, RZ, -R16 ;  /* 0x000000ffff337224 */ /* 0x000fe200078e0a10 */
[----:B------:R-:W-:Y:S01]  /*2080*/  IABS R81, R74 ;  /* 0x0000004a00517213 */ /* 0x000fe20000000000 */
[----:B------:R-:W-:-:S04]  /*2090*/  IMAD.HI.U32 R18, R34, R79, RZ ;  /* 0x0000004f22127227 */ /* 0x000fc800078e00ff */
[----:B------:R-:W-:Y:S02]  /*20a0*/  IMAD R51, R14, R51, R75 ;  /* 0x000000330e337224 */ /* 0x000fe400078e024b */
[----:B------:R-:W-:Y:S01]  /*20b0*/  @!P6 IMAD.MOV R69, RZ, RZ, -R69 ;  /* 0x000000ffff45e224 */ /* 0x000fe200078e0a45 */
[----:B------:R-:W-:Y:S01]  /*20c0*/  ISETP.GE.AND P6, PT, R72, RZ, PT ;  /* 0x000000ff4800720c */ /* 0x000fe20003fc6270 */
[----:B------:R-:W-:-:S04]  /*20d0*/  IMAD.HI.U32 R42, R34, R81, RZ ;  /* 0x00000051222a7227 */ /* 0x000fc800078e00ff */
[----:B------:R-:W-:Y:S02]  /*20e0*/  IMAD.MOV R18, RZ, RZ, -R18 ;  /* 0x000000ffff127224 */ /* 0x000fe400078e0a12 */
[--C-:B------:R-:W-:Y:S01]  /*20f0*/  @!P0 IMAD.IADD R17, R17, 0x1, -R14.reuse ;  /* 0x0000000111118824 */ /* 0x100fe200078e0a0e */
[C---:B------:R-:W-:Y:S01]  /*2100*/  ISETP.GT.U32.AND P0, PT, R14.reuse, R51, PT ;  /* 0x000000330e00720c */ /* 0x040fe20003f04070 */
[----:B------:R-:W-:Y:S02]  /*2110*/  @!P4 IMAD.IADD R73, R73, 0x1, -R14 ;  /* 0x000000014949c824 */ /* 0x000fe400078e0a0e */
[----:B------:R-:W-:Y:S02]  /*2120*/  IMAD R79, R14, R18, R79 ;  /* 0x000000120e4f7224 */ /* 0x000fe400078e024f */
[----:B------:R-:W-:Y:S02]  /*2130*/  IMAD.MOV R42, RZ, RZ, -R42 ;  /* 0x000000ffff2a7224 */ /* 0x000fe400078e0a2a */
[----:B------:R-:W-:-:S02]  /*2140*/  IMAD.MOV.U32 R75, RZ, RZ, R17 ;  /* 0x000000ffff4b7224 */ /* 0x000fc400078e0011 */
[C---:B------:R-:W-:Y:S02]  /*2150*/  IMAD R81, R14.reuse, R42, R81 ;  /* 0x0000002a0e517224 */ /* 0x040fe400078e0251 */
[----:B------:R-:W-:Y:S01]  /*2160*/  @!P5 IMAD.MOV R73, RZ, RZ, -R73 ;  /* 0x000000ffff49d224 */ /* 0x000fe200078e0a49 */
[C---:B------:R-:W-:Y:S01]  /*2170*/  ISETP.GT.U32.AND P5, PT, R14.reuse, R79, PT ;  /* 0x0000004f0e00720c */ /* 0x040fe20003fa4070 */
[----:B------:R-:W-:Y:S01]  /*2180*/  @!P6 IMAD.MOV R75, RZ, RZ, -R75 ;  /* 0x000000ffff4be224 */ /* 0x000fe200078e0a4b */
[----:B------:R-:W-:Y:S01]  /*2190*/  IABS R83, R76 ;  /* 0x0000004c00537213 */ /* 0x000fe20000000000 */
[----:B------:R-:W-:Y:S01]  /*21a0*/  @!P0 IMAD.IADD R51, R51, 0x1, -R14 ;  /* 0x0000000133338824 */ /* 0x000fe200078e0a0e */
[----:B------:R-:W-:Y:S02]  /*21b0*/  ISETP.GT.U32.AND P6, PT, R14, R81, PT ;  /* 0x000000510e00720c */ /* 0x000fe40003fc4070 */
[----:B------:R-:W-:Y:S01]  /*21c0*/  ISETP.GE.AND P4, PT, R50, RZ, PT ;  /* 0x000000ff3200720c */ /* 0x000fe20003f86270 */
[----:B------:R-:W-:Y:S01]  /*21d0*/  IMAD.HI.U32 R16, R34, R83, RZ ;  /* 0x0000005322107227 */ /* 0x000fe200078e00ff */
[----:B------:R-:W-:-:S02]  /*21e0*/  LOP3.LUT R50, R19, 0x24, RZ, 0xfc, !PT ;  /* 0x0000002413327812 */ /* 0x000fc400078efcff */
[C---:B------:R-:W-:Y:S01]  /*21f0*/  ISETP.GT.U32.AND P0, PT, R14.reuse, R51, PT ;  /* 0x000000330e00720c */ /* 0x040fe20003f04070 */
[----:B------:R-:W-:Y:S01]  /*2200*/  IMAD.MOV R16, RZ, RZ, -R16 ;  /* 0x000000ffff107224 */ /* 0x000fe200078e0a10 */
[----:B------:R-:W-:Y:S01]  /*2210*/  IABS R85, R50 ;  /* 0x0000003200557213 */ /* 0x000fe20000000000 */
[----:B------:R-:W-:Y:S02]  /*2220*/  @!P5 IMAD.IADD R79, R79, 0x1, -R14 ;  /* 0x000000014f4fd824 */ /* 0x000fe400078e0a0e */
[----:B------:R-:W-:Y:S01]  /*2230*/  IMAD R83, R14, R16, R83 ;  /* 0x000000100e537224 */ /* 0x000fe200078e0253 */
[----:B------:R-:W-:Y:S01]  /*2240*/  IADD3 R16, P5, PT, R87, R6, RZ ;  /* 0x0000000657107210 */ /* 0x000fe20007fbe0ff */
[----:B------:R-:W-:Y:S02]  /*2250*/  IMAD R77, R56, 0x1d, RZ ;  /* 0x0000001d384d7824 */ /* 0x000fe400078e02ff */
[----:B------:R-:W-:-:S04]  /*2260*/  IMAD.HI.U32 R17, R34, R85, RZ ;  /* 0x0000005522117227 */ /* 0x000fc800078e00ff */
[--C-:B------:R-:W-:Y:S01]  /*2270*/  @!P6 IMAD.IADD R81, R81, 0x1, -R14.reuse ;  /* 0x000000015151e824 */ /* 0x100fe200078e0a0e */
[C---:B------:R-:W-:Y:S01]  /*2280*/  ISETP.GT.U32.AND P6, PT, R14.reuse, R79, PT ;  /* 0x0000004f0e00720c */ /* 0x040fe20003fc4070 */
[----:B------:R-:W-:Y:S01]  /*2290*/  IMAD.MOV R18, RZ, RZ, -R17 ;  /* 0x000000ffff127224 */ /* 0x000fe200078e0a11 */
[----:B------:R-:W-:Y:S01]  /*22a0*/  LEA.HI.X.SX32 R17, R77, R7, 0x1, P5 ;  /* 0x000000074d117211 */ /* 0x000fe200028f0eff */
[----:B------:R-:W-:Y:S01]  /*22b0*/  @!P0 IMAD.IADD R51, R51, 0x1, -R14 ;  /* 0x0000000133338824 */ /* 0x000fe200078e0a0e */
[C---:B------:R-:W-:Y:S02]  /*22c0*/  ISETP.GT.U32.AND P5, PT, R14.reuse, R81, PT ;  /* 0x000000510e00720c */ /* 0x040fe40003fa4070 */
[----:B------:R-:W-:Y:S01]  /*22d0*/  IABS R42, R78 ;  /* 0x0000004e002a7213 */ /* 0x000fe20000000000 */
[C---:B------:R-:W-:Y:S01]  /*22e0*/  IMAD R85, R14.reuse, R18, R85 ;  /* 0x000000120e557224 */ /* 0x040fe200078e0255 */
[----:B------:R-:W-:Y:S01]  /*22f0*/  ISETP.GT.U32.AND P0, PT, R14, R83, PT ;  /* 0x000000530e00720c */ /* 0x000fe20003f04070 */
[----:B------:R-:W-:-:S02]  /*2300*/  IMAD.MOV.U32 R77, RZ, RZ, R51 ;  /* 0x000000ffff4d7224 */ /* 0x000fc400078e0033 */
[----:B------:R-:W-:Y:S01]  /*2310*/  IMAD.MOV.U32 R87, RZ, RZ, R42 ;  /* 0x000000ffff577224 */ /* 0x000fe200078e002a */
[----:B------:R-:W-:Y:S01]  /*2320*/  IABS R89, R80 ;  /* 0x0000005000597213 */ /* 0x000fe20000000000 */
[----:B------:R-:W-:Y:S01]  /*2330*/  @!P4 IMAD.MOV R77, RZ, RZ, -R77 ;  /* 0x000000ffff4dc224 */ /* 0x000fe200078e0a4d */
[----:B------:R-:W-:Y:S01]  /*2340*/  ISETP.GT.U32.AND P4, PT, R14, R85, PT ;  /* 0x000000550e00720c */ /* 0x000fe20003f84070 */
[----:B------:R-:W-:Y:S01]  /*2350*/  @!P6 IMAD.IADD R79, R79, 0x1, -R14 ;  /* 0x000000014f4fe824 */ /* 0x000fe200078e0a0e */
[----:B------:R-:W-:Y:S01]  /*2360*/  ISETP.GE.AND P6, PT, R70, RZ, PT ;  /* 0x000000ff4600720c */ /* 0x000fe20003fc6270 */
[----:B------:R-:W-:-:S04]  /*2370*/  IMAD.HI.U32 R18, R34, R87, RZ ;  /* 0x0000005722127227 */ /* 0x000fc800078e00ff */
[----:B------:R-:W-:Y:S01]  /*2380*/  @!P5 IMAD.IADD R81, R81, 0x1, -R14 ;  /* 0x000000015151d824 */ /* 0x000fe200078e0a0e */
[----:B------:R-:W-:Y:S01]  /*2390*/  ISETP.GE.AND P5, PT, R74, RZ, PT ;  /* 0x000000ff4a00720c */ /* 0x000fe20003fa6270 */
[----:B------:R-:W-:-:S04]  /*23a0*/  IMAD.HI.U32 R42, R34, R89, RZ ;  /* 0x00000059222a7227 */ /* 0x000fc800078e00ff */
[----:B------:R-:W-:Y:S02]  /*23b0*/  IMAD.MOV R18, RZ, RZ, -R18 ;  /* 0x000000ffff127224 */ /* 0x000fe400078e0a12 */
[----:B------:R-:W-:Y:S02]  /*23c0*/  @!P0 IMAD.IADD R83, R83, 0x1, -R14 ;  /* 0x0000000153538824 */ /* 0x000fe400078e0a0e */
[----:B------:R-:W-:Y:S02]  /*23d0*/  IMAD.MOV R42, RZ, RZ, -R42 ;  /* 0x000000ffff2a7224 */ /* 0x000fe400078e0a2a */
[C---:B------:R-:W-:Y:S01]  /*23e0*/  IMAD R51, R14.reuse, R18, R87 ;  /* 0x000000120e337224 */ /* 0x040fe200078e0257 */
[C---:B------:R-:W-:Y:S01]  /*23f0*/  ISETP.GT.U32.AND P0, PT, R14.reuse, R83, PT ;  /* 0x000000530e00720c */ /* 0x040fe20003f04070 */
[----:B------:R-:W-:Y:S02]  /*2400*/  IMAD R89, R14, R42, R89 ;  /* 0x0000002a0e597224 */ /* 0x000fe400078e0259 */
[----:B------:R-:W-:-:S02]  /*2410*/  @!P4 IMAD.IADD R85, R85, 0x1, -R14 ;  /* 0x000000015555c824 */ /* 0x000fc400078e0a0e */
[----:B------:R-:W-:Y:S01]  /*2420*/  @!P6 IMAD.MOV R79, RZ, RZ, -R79 ;  /* 0x000000ffff4fe224 */ /* 0x000fe200078e0a4f */
[C---:B------:R-:W-:Y:S02]  /*2430*/  ISETP.GT.U32.AND P6, PT, R14.reuse, R51, PT ;  /* 0x000000330e00720c */ /* 0x040fe40003fc4070 */
[----:B------:R-:W-:Y:S01]  /*2440*/  LOP3.LUT R74, R19, 0x30, RZ, 0xfc, !PT ;  /* 0x00000030134a7812 */ /* 0x000fe200078efcff */
[----:B------:R-:W-:Y:S01]  /*2450*/  @!P5 IMAD.MOV R81, RZ, RZ, -R81 ;  /* 0x000000ffff51d224 */ /* 0x000fe200078e0a51 */
[C---:B------:R-:W-:Y:S02]  /*2460*/  ISETP.GT.U32.AND P4, PT, R14.reuse, R85, PT ;  /* 0x000000550e00720c */ /* 0x040fe40003f84070 */
[----:B------:R-:W-:Y:S02]  /*2470*/  ISETP.GT.U32.AND P5, PT, R14, R89, PT ;  /* 0x000000590e00720c */ /* 0x000fe40003fa4070 */
[----:B------:R-:W-:Y:S01]  /*2480*/  IABS R91, R74 ;  /* 0x0000004a005b7213 */ /* 0x000fe20000000000 */
[----:B------:R-:W-:Y:S01]  /*2490*/  @!P0 IMAD.IADD R83, R83, 0x1, -R14 ;  /* 0x0000000153538824 */ /* 0x000fe200078e0a0e */
[----:B------:R-:W-:-:S03]  /*24a0*/  ISETP.GE.AND P0, PT, R76, RZ, PT ;  /* 0x000000ff4c00720c */ /* 0x000fc60003f06270 */
[----:B------:R-:W-:Y:S01]  /*24b0*/  IMAD.HI.U32 R18, R34, R91, RZ ;  /* 0x0000005b22127227 */ /* 0x000fe200078e00ff */
[----:B------:R-:W-:-:S03]  /*24c0*/  IABS R93, R82 ;  /* 0x00000052005d7213 */ /* 0x000fc60000000000 */
[----:B------:R-:W-:Y:S02]  /*24d0*/  @!P6 IMAD.IADD R51, R51, 0x1, -R14 ;  /* 0x000000013333e824 */ /* 0x000fe400078e0a0e */
[----:B------:R-:W-:Y:S02]  /*24e0*/  IMAD.MOV R18, RZ, RZ, -R18 ;  /* 0x000000ffff127224 */ /* 0x000fe400078e0a12 */
[----:B------:R-:W-:Y:S02]  /*24f0*/  IMAD R87, R56, 0x3c, RZ ;  /* 0x0000003c38577824 */ /* 0x000fe400078e02ff */
[--C-:B------:R-:W-:Y:S01]  /*2500*/  @!P4 IMAD.IADD R85, R85, 0x1, -R14.reuse ;  /* 0x000000015555c824 */ /* 0x100fe200078e0a0e */
[----:B------:R-:W-:Y:S01]  /*2510*/  ISETP.GE.AND P4, PT, R50, RZ, PT ;  /* 0x000000ff3200720c */ /* 0x000fe20003f86270 */
[----:B------:R-:W-:Y:S01]  /*2520*/  @!P5 IMAD.IADD R89, R89, 0x1, -R14 ;  /* 0x000000015959d824 */ /* 0x000fe200078e0a0e */
[C---:B------:R-:W-:Y:S01]  /*2530*/  ISETP.GT.U32.AND P5, PT, R14.reuse, R51, PT ;  /* 0x000000330e00720c */ /* 0x040fe20003fa4070 */
[----:B------:R-:W-:Y:S01]  /*2540*/  IMAD R91, R14, R18, R91 ;  /* 0x000000120e5b7224 */ /* 0x000fe200078e025b */
[----:B------:R-:W-:Y:S01]  /*2550*/  IADD3 R18, P6, PT, R87, R6, RZ ;  /* 0x0000000657127210 */ /* 0x000fe20007fde0ff */
[----:B------:R-:W-:Y:S01]  /*2560*/  IMAD.HI.U32 R42, R34, R93, RZ ;  /* 0x0000005d222a7227 */ /* 0x000fe200078e00ff */
[----:B------:R-:W-:-:S02]  /*2570*/  LOP3.LUT R70, R19, 0x38, RZ, 0xfc, !PT ;  /* 0x0000003813467812 */ /* 0x000fc400078efcff */
[----:B------:R-:W-:Y:S01]  /*2580*/  LEA.HI.X.SX32 R19, R43, R7, 0x1, P6 ;  /* 0x000000072b137211 */ /* 0x000fe200030f0eff */
[----:B------:R-:W-:Y:S01]  /*2590*/  IMAD.MOV R42, RZ, RZ, -R42 ;  /* 0x000000ffff2a7224 */ /* 0x000fe200078e0a2a */
[C---:B------:R-:W-:Y:S01]  /*25a0*/  ISETP.GT.U32.AND P6, PT, R14.reuse, R89, PT ;  /* 0x000000590e00720c */ /* 0x040fe20003fc4070 */
[----:B------:R-:W-:Y:S01]  /*25b0*/  @!P0 IMAD.MOV R83, RZ, RZ, -R83 ;  /* 0x000000ffff538224 */ /* 0x000fe200078e0a53 */
[C---:B------:R-:W-:Y:S01]  /*25c0*/  ISETP.GT.U32.AND P0, PT, R14.reuse, R91, PT ;  /* 0x0000005b0e00720c */ /* 0x040fe20003f04070 */
[----:B------:R-:W-:Y:S01]  /*25d0*/  IMAD R93, R14, R42, R93 ;  /* 0x0000002a0e5d7224 */ /* 0x000fe200078e025d */
[----:B------:R-:W-:Y:S01]  /*25e0*/  IABS R95, R70 ;  /* 0x00000046005f7213 */ /* 0x000fe20000000000 */
[----:B------:R-:W-:Y:S02]  /*25f0*/  VIADD R72, R37, 0x3c ;  /* 0x0000003c25487836 */ /* 0x000fe40000000000 */
[----:B------:R-:W-:Y:S01]  /*2600*/  @!P4 IMAD.MOV R85, RZ, RZ, -R85 ;  /* 0x000000ffff55c224 */ /* 0x000fe200078e0a55 */
[----:B------:R-:W-:Y:S01]  /*2610*/  ISETP.GE.AND P4, PT, R78, RZ, PT ;  /* 0x000000ff4e00720c */ /* 0x000fe20003f86270 */
[----:B------:R-:W-:Y:S01]  /*2620*/  @!P5 IMAD.IADD R51, R51, 0x1, -R14 ;  /* 0x000000013333d824 */ /* 0x000fe200078e0a0e */
[----:B------:R-:W-:Y:S01]  /*2630*/  ISETP.GT.U32.AND P5, PT, R14, R93, PT ;  /* 0x0000005d0e00720c */ /* 0x000fe20003fa4070 */
[----:B------:R-:W-:Y:S01]  /*2640*/  IMAD.HI.U32 R42, R34, R95, RZ ;  /* 0x0000005f222a7227 */ /* 0x000fe200078e00ff */
[----:B------:R-:W-:-:S03]  /*2650*/  IABS R97, R72 ;  /* 0x0000004800617213 */ /* 0x000fc60000000000 */
[----:B------:R-:W-:Y:S02]  /*2660*/  IMAD R87, R56, 0x3e, RZ ;  /* 0x0000003e38577824 */ /* 0x000fe400078e02ff */
[----:B------:R-:W-:Y:S01]  /*2670*/  @!P6 IMAD.IADD R89, R89, 0x1, -R14 ;  /* 0x000000015959e824 */ /* 0x000fe200078e0a0e */
[----:B------:R-:W-:Y:S01]  /*2680*/  ISETP.GE.AND P6, PT, R80, RZ, PT ;  /* 0x000000ff5000720c */ /* 0x000fe20003fc6270 */
[----:B------:R-:W-:Y:S02]  /*2690*/  IMAD.MOV R50, RZ, RZ, -R42 ;  /* 0x000000ffff327224 */ /* 0x000fe400078e0a2a */
[----:B------:R-:W-:-:S04]  /*26a0*/  IMAD.HI.U32 R34, R34, R97, RZ ;  /* 0x0000006122227227 */ /* 0x000fc800078e00ff */
[----:B------:R-:W-:Y:S01]  /*26b0*/  @!P0 IMAD.IADD R91, R91, 0x1, -R14 ;  /* 0x000000015b5b8824 */ /* 0x000fe200078e0a0e */
[----:B------:R-:W-:Y:S01]  /*26c0*/  IADD3 R42, P0, PT, R87, R6, RZ ;  /* 0x00000006572a7210 */ /* 0x000fe20007f1e0ff */
[----:B------:R-:W-:Y:S02]  /*26d0*/  IMAD R95, R14, R50, R95 ;  /* 0x000000320e5f7224 */ /* 0x000fe400078e025f */
[----:B------:R-:W-:Y:S02]  /*26e0*/  IMAD.MOV.U32 R87, RZ, RZ, R51 ;  /* 0x000000ffff577224 */ /* 0x000fe400078e0033 */
[----:B------:R-:W-:Y:S02]  /*26f0*/  IMAD.MOV R34, RZ, RZ, -R34 ;  /* 0x000000ffff227224 */ /* 0x000fe400078e0a22 */
[----:B------:R-:W-:Y:S02]  /*2700*/  IMAD R43, R56, 0x1f, RZ ;  /* 0x0000001f382b7824 */ /* 0x000fe400078e02ff */
[----:B------:R-:W-:Y:S01]  /*2710*/  @!P5 IMAD.IADD R93, R93, 0x1, -R14 ;  /* 0x000000015d5dd824 */ /* 0x000fe200078e0a0e */
[C---:B------:R-:W-:Y:S01]  /*2720*/  ISETP.GT.U32.AND P5, PT, R14.reuse, R91, PT ;  /* 0x0000005b0e00720c */ /* 0x040fe20003fa4070 */
[----:B------:R-:W-:Y:S01]  /*2730*/  @!P4 IMAD.MOV R87, RZ, RZ, -R87 ;  /* 0x000000ffff57c224 */ /* 0x000fe200078e0a57 */
[C---:B------:R-:W-:Y:S01]  /*2740*/  ISETP.GT.U32.AND P4, PT, R14.reuse, R95, PT ;  /* 0x0000005f0e00720c */ /* 0x040fe20003f84070 */
[C---:B------:R-:W-:Y:S01]  /*2750*/  IMAD R97, R14.reuse, R34, R97 ;  /* 0x000000220e617224 */ /* 0x040fe200078e0261 */
[----:B------:R-:W-:Y:S01]  /*2760*/  LEA.HI.X.SX32 R43, R43, R7, 0x1, P0 ;  /* 0x000000072b2b7211 */ /* 0x000fe200000f0eff */
[----:B------:R-:W-:Y:S01]  /*2770*/  @!P6 IMAD.MOV R89, RZ, RZ, -R89 ;  /* 0x000000ffff59e224 */ /* 0x000fe200078e0a59 */
[----:B------:R-:W-:-:S02]  /*2780*/  ISETP.GT.U32.AND P0, PT, R14, R93, PT ;  /* 0x0000005d0e00720c */ /* 0x000fc40003f04070 */
[----:B------:R-:W-:Y:S01]  /*2790*/  ISETP.GT.U32.AND P6, PT, R14, R97, PT ;  /* 0x000000610e00720c */ /* 0x000fe20003fc4070 */
[----:B------:R-:W-:-:S04]  /*27a0*/  IMAD R51, R56, 0x38, RZ ;  /* 0x0000003838337824 */ /* 0x000fc800078e02ff */
[--C-:B------:R-:W-:Y:S01]  /*27b0*/  @!P5 IMAD.IADD R91, R91, 0x1, -R14.reuse ;  /* 0x000000015b5bd824 */ /* 0x100fe200078e0a0e */
[----:B------:R-:W-:Y:S01]  /*27c0*/  ISETP.GE.AND P5, PT, R74, RZ, PT ;  /* 0x000000ff4a00720c */ /* 0x000fe20003fa6270 */
[----:B------:R-:W-:Y:S01]  /*27d0*/  @!P4 IMAD.IADD R95, R95, 0x1, -R14 ;  /* 0x000000015f5fc824 */ /* 0x000fe200078e0a0e */
[----:B------:R-:W-:-:S03]  /*27e0*/  ISETP.GE.AND P4, PT, R82, RZ, PT ;  /* 0x000000ff5200720c */ /* 0x000fc60003f86270 */
[--C-:B------:R-:W-:Y:S01]  /*27f0*/  @!P0 IMAD.IADD R93, R93, 0x1, -R14.reuse ;  /* 0x000000015d5d8824 */ /* 0x100fe200078e0a0e */
[----:B------:R-:W-:Y:S01]  /*2800*/  IADD3 R50, P0, PT, R51, R6, RZ ;  /* 0x0000000633327210 */ /* 0x000fe20007f1e0ff */
[----:B------:R-:W-:-:S03]  /*2810*/  @!P6 IMAD.IADD R97, R97, 0x1, -R14 ;  /* 0x000000016161e824 */ /* 0x000fc600078e0a0e */
[----:B------:R-:W-:Y:S02]  /*2820*/  LEA.HI.X.SX32 R51, R99, R7, 0x1, P0 ;  /* 0x0000000763337211 */ /* 0x000fe400000f0eff */
[C---:B------:R-:W-:Y:S02]  /*2830*/  ISETP.GT.U32.AND P0, PT, R14.reuse, R95, PT ;  /* 0x0000005f0e00720c */ /* 0x040fe40003f04070 */
[----:B------:R-:W-:Y:S01]  /*2840*/  ISETP.GT.U32.AND P6, PT, R14, R97, PT ;  /* 0x000000610e00720c */ /* 0x000fe20003fc4070 */
[----:B------:R-:W-:Y:S01]  /*2850*/  @!P5 IMAD.MOV R91, RZ, RZ, -R91 ;  /* 0x000000ffff5bd224 */ /* 0x000fe200078e0a5b */
[----:B------:R-:W-:Y:S01]  /*2860*/  ISETP.GE.AND P5, PT, R70, RZ, PT ;  /* 0x000000ff4600720c */ /* 0x000fe20003fa6270 */
[----:B------:R-:W-:Y:S01]  /*2870*/  @!P4 IMAD.MOV R93, RZ, RZ, -R93 ;  /* 0x000000ffff5dc224 */ /* 0x000fe200078e0a5d */
[----:B------:R-:W-:Y:S01]  /*2880*/  ISETP.GE.AND P4, PT, R72, RZ, PT ;  /* 0x000000ff4800720c */ /* 0x000fe20003f86270 */
[----:B------:R-:W-:-:S06]  /*2890*/  VIADD R34, R4, 0xfffffff1 ;  /* 0xfffffff104227836 */ /* 0x000fcc0000000000 */
[--C-:B------:R-:W-:Y:S01]  /*28a0*/  @!P0 IMAD.IADD R95, R95, 0x1, -R14.reuse ;  /* 0x000000015f5f8824 */ /* 0x100fe200078e0a0e */
[----:B--2---:R-:W-:Y:S01]  /*28b0*/  IADD3 R6, P0, PT, R99, R6, RZ ;  /* 0x0000000663067210 */ /* 0x004fe20007f1e0ff */
[----:B------:R-:W-:Y:S01]  /*28c0*/  @!P6 IMAD.IADD R97, R97, 0x1, -R14 ;  /* 0x000000016161e824 */ /* 0x000fe200078e0a0e */
[----:B------:R-:W-:Y:S01]  /*28d0*/  SHF.R.U32.HI R14, RZ, 0x6, R33 ;  /* 0x00000006ff0e7819 */ /* 0x000fe20000011621 */
[----:B------:R-:W-:Y:S01]  /*28e0*/  @!P5 IMAD.MOV R95, RZ, RZ, -R95 ;  /* 0x000000ffff5fd224 */ /* 0x000fe200078e0a5f */
[----:B------:R-:W-:Y:S01]  /*28f0*/  LEA.HI.X.SX32 R7, R30, R7, 0x1, P0 ;  /* 0x000000071e077211 */ /* 0x000fe200000f0eff */
[----:B------:R-:W-:Y:S01]  /*2900*/  @!P4 IMAD.MOV R97, RZ, RZ, -R97 ;  /* 0x000000ffff61c224 */ /* 0x000fe200078e0a61 */
[----:B------:R-:W-:Y:S02]  /*2910*/  ISETP.GE.U32.AND P6, PT, R34, 0x7fffffd2, PT ;  /* 0x7fffffd22200780c */ /* 0x000fe40003fc6070 */
[----:B------:R-:W-:Y:S02]  /*2920*/  LOP3.LUT P0, RZ, R14, 0x1, RZ, 0xc0, !PT ;  /* 0x000000010eff7812 */ /* 0x000fe4000780c0ff */
[----:B------:R-:W-:-:S02]  /*2930*/  ISETP.NE.AND P5, PT, R71, RZ, PT ;  /* 0x000000ff4700720c */ /* 0x000fc40003fa5270 */
[----:B------:R-:W-:Y:S02]  /*2940*/  LOP3.LUT R34, RZ, R71, RZ, 0x33, !PT ;  /* 0x00000047ff227212 */ /* 0x000fe400078e33ff */
[----:B------:R-:W-:Y:S02]  /*2950*/  SHF.R.U32.HI R14, RZ, 0x5, R33 ;  /* 0x00000005ff0e7819 */ /* 0x000fe40000011621 */
[C---:B------:R-:W-:Y:S02]  /*2960*/  SEL R71, R34.reuse, R67, !P5 ;  /* 0x0000004322477207 */ /* 0x040fe40006800000 */
[C---:B------:R-:W-:Y:S02]  /*2970*/  SEL R80, R34.reuse, R65, !P5 ;  /* 0x0000004122507207 */ /* 0x040fe40006800000 */
[C---:B------:R-:W-:Y:S02]  /*2980*/  SEL R74, R34.reuse, R69, !P5 ;  /* 0x00000045224a7207 */ /* 0x040fe40006800000 */
[----:B------:R-:W-:-:S02]  /*2990*/  SEL R73, R34, R73, !P5 ;  /* 0x0000004922497207 */ /* 0x000fc40006800000 */
[C---:B------:R-:W-:Y:S02]  /*29a0*/  SEL R75, R34.reuse, R75, !P5 ;  /* 0x0000004b224b7207 */ /* 0x040fe40006800000 */
[C---:B------:R-:W-:Y:S02]  /*29b0*/  SEL R78, R34.reuse, R77, !P5 ;  /* 0x0000004d224e7207 */ /* 0x040fe40006800000 */
        /* <DEDUP_REMOVED lines=10> */
[----:B------:R-:W-:Y:S02]  /*2a60*/  SHF.R.U32.HI R34, RZ, 0x4, R33 ;  /* 0x00000004ff227819 */ /* 0x000fe40000011621 */
[----:B------:R-:W-:Y:S02]  /*2a70*/  LOP3.LUT P4, RZ, R14, 0x1, RZ, 0xc0, !PT ;  /* 0x000000010eff7812 */ /* 0x000fe4000788c0ff */
[----:B------:R-:W-:Y:S02]  /*2a80*/  PRMT R65, RZ, 0x7610, R65 ;  /* 0x00007610ff417816 */ /* 0x000fe40000000041 */
[----:B------:R-:W-:Y:S02]  /*2a90*/  LOP3.LUT P5, RZ, R34, 0x1, RZ, 0xc0, !PT ;  /* 0x0000000122ff7812 */ /* 0x000fe400078ac0ff */
[----:B------:R-:W-:Y:S02]  /*2aa0*/  SHF.R.U32.HI R34, RZ, 0x3, R33 ;  /* 0x00000003ff227819 */ /* 0x000fe40000011621 */
[----:B------:R-:W5:Y:S01]  /*2ab0*/  @P0 LDG.E.U16 R65, desc[UR22][R10.64] ;  /* 0x000000160a410981 */ /* 0x000f62000c1e1500 */
[----:B------:R-:W-:-:S02]  /*2ac0*/  PRMT R67, RZ, 0x7610, R67 ;  /* 0x00007610ff437816 */ /* 0x000fc40000000043 */
[----:B------:R-:W-:Y:S02]  /*2ad0*/  LOP3.LUT P0, RZ, R34, 0x1, RZ, 0xc0, !PT ;  /* 0x0000000122ff7812 */ /* 0x000fe4000780c0ff */
[--C-:B------:R-:W-:Y:S02]  /*2ae0*/  SHF.R.U32.HI R34, RZ, 0x2, R33.reuse ;  /* 0x00000002ff227819 */ /* 0x100fe40000011621 */
[----:B------:R-:W-:Y:S01]  /*2af0*/  SHF.R.U32.HI R33, RZ, 0x1, R33 ;  /* 0x00000001ff217819 */ /* 0x000fe20000011621 */
[----:B------:R-:W5:Y:S01]  /*2b00*/  @P4 LDG.E.U16 R67, desc[UR22][R12.64] ;  /* 0x000000160c434981 */ /* 0x000f62000c1e1500 */
[----:B------:R-:W-:Y:S02]  /*2b10*/  PRMT R69, RZ, 0x7610, R69 ;  /* 0x00007610ff457816 */ /* 0x000fe40000000045 */
[----:B------:R-:W-:-:S05]  /*2b20*/  LOP3.LUT P4, RZ, R33, 0x1, RZ, 0xc0, !PT ;  /* 0x0000000121ff7812 */ /* 0x000fca000788c0ff */
[----:B------:R2:W5:Y:S02]  /*2b30*/  @P0 LDG.E.U16 R69, desc[UR22][R50.64] ;  /* 0x0000001632450981 */ /* 0x000564000c1e1500 */
[----:B--2---:R-:W-:Y:S02]  /*2b40*/  PRMT R50, RZ, 0x7610, R50 ;  /* 0x00007610ff327816 */ /* 0x004fe40000000032 */
[----:B------:R-:W-:-:S04]  /*2b50*/  PRMT R51, RZ, 0x7610, R51 ;  /* 0x00007610ff337816 */ /* 0x000fc80000000033 */
[----:B------:R-:W5:Y:S04]  /*2b60*/  @P4 LDG.E.U16 R50, desc[UR22][R18.64] ;  /* 0x0000001612324981 */ /* 0x000f68000c1e1500 */
[----:B------:R-:W5:Y:S01]  /*2b70*/  @!P3 LDG.E.U16 R51, desc[UR22][R42.64] ;  /* 0x000000162a33b981 */ /* 0x000f62000c1e1500 */
[----:B------:R-:W-:-:S06]  /*2b80*/  PRMT R14, RZ, 0x7610, R14 ;  /* 0x00007610ff0e7816 */ /* 0x000fcc000000000e */
[----:B------:R2:W5:Y:S01]  /*2b90*/  @!P6 LDG.E.U16 R14, desc[UR22][R6.64] ;  /* 0x00000016060ee981 */ /* 0x000562000c1e1500 */
[----:B------:R-:W-:Y:S02]  /*2ba0*/  LOP3.LUT P6, RZ, R34, 0x1, RZ, 0xc0, !PT ;  /* 0x0000000122ff7812 */ /* 0x000fe400078cc0ff */
[----:B------:R-:W-:Y:S02]  /*2bb0*/  LOP3.LUT R34, R38, 0x1f, RZ, 0xc0, !PT ;  /* 0x0000001f26227812 */ /* 0x000fe400078ec0ff */
[----:B------:R-:W-:-:S03]  /*2bc0*/  PRMT R70, RZ, 0x7610, R70 ;  /* 0x00007610ff467816 */ /* 0x000fc60000000046 */
[----:B--2---:R-:W-:-:S03]  /*2bd0*/  IMAD R6, R34, R57, RZ ;  /* 0x0000003922067224 */ /* 0x004fc600078e02ff */
[----:B------:R2:W5:Y:S02]  /*2be0*/  @P5 LDG.E.U16 R70, desc[UR22][R8.64] ;  /* 0x0000001608465981 */ /* 0x000564000c1e1500 */
[C---:B------:R-:W-:Y:S02]  /*2bf0*/  LEA R76, P5, R6.reuse, UR18, 0x1 ;  /* 0x00000012064c7c11 */ /* 0x040fe4000f8a08ff */
[----:B------:R-:W-:Y:S02]  /*2c00*/  PRMT R72, RZ, 0x7610, R72 ;  /* 0x00007610ff487816 */ /* 0x000fe40000000048 */
[----:B------:R-:W-:Y:S01]  /*2c10*/  LEA.HI.X.SX32 R77, R6, UR19, 0x1, P5 ;  /* 0x00000013064d7c11 */ /* 0x000fe2000a8f0eff */
[----:B-1----:R-:W-:Y:S02]  /*2c20*/  IMAD R6, R71, UR4, RZ ;  /* 0x0000000447067c24 */ /* 0x002fe4000f8e02ff */
[----:B------:R-:W-:Y:S01]  /*2c30*/  IMAD R7, R74, UR4, RZ ;  /* 0x000000044a077c24 */ /* 0x000fe2000f8e02ff */
[----:B------:R1:W5:Y:S01]  /*2c40*/  @P6 LDG.E.U16 R72, desc[UR22][R16.64] ;  /* 0x0000001610486981 */ /* 0x000362000c1e1500 */
[----:B--2---:R-:W-:Y:S01]  /*2c50*/  IMAD R8, R73, UR4, RZ ;  /* 0x0000000449087c24 */ /* 0x004fe2000f8e02ff */
[-C--:B------:R-:W-:Y:S01]  /*2c60*/  LEA R106, P5, R6, R76.reuse, 0x1 ;  /* 0x0000004c066a7211 */ /* 0x080fe200078a08ff */
[----:B------:R-:W-:Y:S01]  /*2c70*/  IMAD R9, R75, UR4, RZ ;  /* 0x000000044b097c24 */ /* 0x000fe2000f8e02ff */
[-C--:B------:R-:W-:Y:S01]  /*2c80*/  LEA R104, P6, R7, R76.reuse, 0x1 ;  /* 0x0000004c07687211 */ /* 0x080fe200078c08ff */
[----:B------:R-:W-:Y:S01]  /*2c90*/  IMAD R10, R78, UR4, RZ ;  /* 0x000000044e0a7c24 */ /* 0x000fe2000f8e02ff */
[----:B------:R-:W-:Y:S01]  /*2ca0*/  LEA.HI.X.SX32 R107, R6, R77, 0x1, P5 ;  /* 0x0000004d066b7211 */ /* 0x000fe200028f0eff */
[----:B------:R-:W-:Y:S01]  /*2cb0*/  IMAD R11, R79, UR4, RZ ;  /* 0x000000044f0b7c24 */ /* 0x000fe2000f8e02ff */
[----:B------:R-:W-:-:S02]  /*2cc0*/  LEA R102, P5, R8, R76, 0x1 ;  /* 0x0000004c08667211 */ /* 0x000fc400078a08ff */
[-C--:B------:R-:W-:Y:S02]  /*2cd0*/  LEA.HI.X.SX32 R105, R7, R77.reuse, 0x1, P6 ;  /* 0x0000004d07697211 */ /* 0x080fe400030f0eff */
[-C--:B------:R-:W-:Y:S01]  /*2ce0*/  LEA R100, P6, R9, R76.reuse, 0x1 ;  /* 0x0000004c09647211 */ /* 0x080fe200078c08ff */
[----:B------:R-:W-:Y:S01]  /*2cf0*/  IMAD R12, R81, UR4, RZ ;  /* 0x00000004510c7c24 */ /* 0x000fe2000f8e02ff */
[-C--:B------:R-:W-:Y:S01]  /*2d00*/  LEA.HI.X.SX32 R103, R8, R77.reuse, 0x1, P5 ;  /* 0x0000004d08677211 */ /* 0x080fe200028f0eff */
[----:B------:R-:W-:Y:S01]  /*2d10*/  IMAD R13, R80, UR4, RZ ;  /* 0x00000004500d7c24 */ /* 0x000fe2000f8e02ff */
[CC--:B------:R-:W-:Y:S02]  /*2d20*/  LEA R98, P5, R10.reuse, R76.reuse, 0x1 ;  /* 0x0000004c0a627211 */ /* 0x0c0fe400078a08ff */
[-C--:B------:R-:W-:Y:S02]  /*2d30*/  LEA.HI.X.SX32 R101, R9, R77.reuse, 0x1, P6 ;  /* 0x0000004d09657211 */ /* 0x080fe400030f0eff */
[-C--:B------:R-:W-:Y:S01]  /*2d40*/  LEA R96, P6, R11, R76.reuse, 0x1 ;  /* 0x0000004c0b607211 */ /* 0x080fe200078c08ff */
[----:B-1----:R-:W-:Y:S01]  /*2d50*/  IMAD R16, R83, UR4, RZ ;  /* 0x0000000453107c24 */ /* 0x002fe2000f8e02ff */
[----:B------:R-:W-:Y:S01]  /*2d60*/  LEA.HI.X.SX32 R99, R10, R77, 0x1, P5 ;  /* 0x0000004d0a637211 */ /* 0x000fe200028f0eff */
[----:B------:R-:W-:Y:S01]  /*2d70*/  IMAD R17, R85, UR4, RZ ;  /* 0x0000000455117c24 */ /* 0x000fe2000f8e02ff */
[----:B------:R-:W-:-:S02]  /*2d80*/  LEA R94, P5, R12, R76, 0x1 ;  /* 0x0000004c0c5e7211 */ /* 0x000fc400078a08ff */
[-C--:B------:R-:W-:Y:S02]  /*2d90*/  LEA.HI.X.SX32 R71, R11, R77.reuse, 0x1, P6 ;  /* 0x0000004d0b477211 */ /* 0x080fe400030f0eff */
[-C--:B------:R-:W-:Y:S01]  /*2da0*/  LEA R92, P6, R13, R76.reuse, 0x1 ;  /* 0x0000004c0d5c7211 */ /* 0x080fe200078c08ff */
[----:B------:R-:W-:Y:S01]  /*2db0*/  IMAD R9, R93, UR4, RZ ;  /* 0x000000045d097c24 */ /* 0x000fe2000f8e02ff */
[-C--:B------:R-:W-:Y:S01]  /*2dc0*/  LEA.HI.X.SX32 R95, R12, R77.reuse, 0x1, P5 ;  /* 0x0000004d0c5f7211 */ /* 0x080fe200028f0eff */
[----:B------:R-:W-:Y:S01]  /*2dd0*/  VIADD R33, R4, 0x1f ;  /* 0x0000001f04217836 */ /* 0x000fe20000000000 */
[CC--:B------:R-:W-:Y:S01]  /*2de0*/  LEA R90, P5, R16.reuse, R76.reuse, 0x1 ;  /* 0x0000004c105a7211 */ /* 0x0c0fe200078a08ff */
[----:B------:R-:W-:Y:S01]  /*2df0*/  IMAD R6, R87, UR4, RZ ;  /* 0x0000000457067c24 */ /* 0x000fe2000f8e02ff */
[-C--:B------:R-:W-:Y:S01]  /*2e00*/  LEA.HI.X.SX32 R93, R13, R77.reuse, 0x1, P6 ;  /* 0x0000004d0d5d7211 */ /* 0x080fe200030f0eff */
[----:B------:R-:W-:Y:S01]  /*2e10*/  IMAD R7, R89, UR4, RZ ;  /* 0x0000000459077c24 */ /* 0x000fe2000f8e02ff */
[-C--:B------:R-:W-:Y:S01]  /*2e20*/  LEA R88, P6, R17, R76.reuse, 0x1 ;  /* 0x0000004c11587211 */ /* 0x080fe200078c08ff */
[----:B------:R-:W-:Y:S01]  /*2e30*/  IMAD R8, R91, UR4, RZ ;  /* 0x000000045b087c24 */ /* 0x000fe2000f8e02ff */
[----:B------:R-:W-:Y:S01]  /*2e40*/  LEA.HI.X.SX32 R91, R16, R77, 0x1, P5 ;  /* 0x0000004d105b7211 */ /* 0x000fe200028f0eff */
[----:B------:R-:W-:Y:S01]  /*2e50*/  IMAD R10, R82, UR4, RZ ;  /* 0x00000004520a7c24 */ /* 0x000fe2000f8e02ff */
[----:B------:R-:W-:Y:S01]  /*2e60*/  ISETP.GT.AND P0, PT, R33, 0x1f, PT ;  /* 0x0000001f2100780c */ /* 0x000fe20003f04270 */
[----:B------:R-:W-:Y:S01]  /*2e70*/  IMAD R97, R97, UR4, RZ ;  /* 0x0000000461617c24 */ /* 0x000fe2000f8e02ff */
[----:B------:R-:W-:-:S02]  /*2e80*/  LEA R86, P5, R6, R76, 0x1 ;  /* 0x0000004c06567211 */ /* 0x000fc400078a08ff */
[----:B------:R-:W-:Y:S01]  /*2e90*/  LEA.HI.X.SX32 R89, R17, R77, 0x1, P6 ;  /* 0x0000004d11597211 */ /* 0x000fe200030f0eff */
[----:B------:R-:W-:-:S04]  /*2ea0*/  @!UP0 UIADD3 UR4, UPT, UPT, -UR7, 0x100000, URZ ;  /* 0x0010000007048890 */ /* 0x000fc8000fffe1ff */
[----:B------:R-:W-:Y:S02]  /*2eb0*/  @!UP0 USHF.L.U32 UR5, UR4, 0xb, URZ ;  /* 0x0000000b04058899 */ /* 0x000fe400080006ff */
[----:B------:R-:W-:Y:S01]  /*2ec0*/  @!UP0 USHF.L.U32 UR4, UR4, 0x1, URZ ;  /* 0x0000000104048899 */ /* 0x000fe200080006ff */
[CC--:B------:R-:W-:Y:S02]  /*2ed0*/  LEA R84, P6, R7.reuse, R76.reuse, 0x1 ;  /* 0x0000004c07547211 */ /* 0x0c0fe400078c08ff */
[-C--:B------:R-:W-:Y:S02]  /*2ee0*/  LEA.HI.X.SX32 R87, R6, R77.reuse, 0x1, P5 ;  /* 0x0000004d06577211 */ /* 0x080fe400028f0eff */
[-C--:B------:R-:W-:Y:S02]  /*2ef0*/  LEA R82, P5, R8, R76.reuse, 0x1 ;  /* 0x0000004c08527211 */ /* 0x080fe400078a08ff */
[----:B------:R-:W-:Y:S01]  /*2f00*/  LEA.HI.X.SX32 R85, R7, R77, 0x1, P6 ;  /* 0x0000004d07557211 */ /* 0x000fe200030f0eff */
[----:B------:R-:W-:Y:S01]  /*2f10*/  VOTEU.ALL UP0, P2 ;  /* 0x0000000000ff7886 */ /* 0x000fe20001000000 */
[----:B------:R-:W-:-:S02]  /*2f20*/  LEA R80, P6, R9, R76, 0x1 ;  /* 0x0000004c09507211 */ /* 0x000fc400078c08ff */
[-C--:B------:R-:W-:Y:S02]  /*2f30*/  LEA.HI.X.SX32 R83, R8, R77.reuse, 0x1, P5 ;  /* 0x0000004d08537211 */ /* 0x080fe400028f0eff */
[CC--:B------:R-:W-:Y:S01]  /*2f40*/  LEA R78, P5, R10.reuse, R76.reuse, 0x1 ;  /* 0x0000004c0a4e7211 */ /* 0x0c0fe200078a08ff */
[----:B------:R1:W2:Y:S01]  /*2f50*/  @!UP0 SYNCS.EXCH.64 URZ, [UR11+0x2008], UR4 ;  /* 0x002008040bff85b2 */ /* 0x0002a20008000100 */
[-C--:B------:R-:W-:Y:S02]  /*2f60*/  LEA.HI.X.SX32 R81, R9, R77.reuse, 0x1, P6 ;  /* 0x0000004d09517211 */ /* 0x080fe400030f0eff */
[----:B------:R-:W-:Y:S02]  /*2f70*/  LEA R76, P6, R97, R76, 0x1 ;  /* 0x0000004c614c7211 */ /* 0x000fe400078c08ff */
[----:B------:R-:W-:Y:S02]  /*2f80*/  LEA.HI.X.SX32 R79, R10, R77, 0x1, P5 ;  /* 0x0000004d0a4f7211 */ /* 0x000fe400028f0eff */
[----:B------:R-:W-:-:S02]  /*2f90*/  ISETP.LT.AND P5, PT, R34, R4, P0 ;  /* 0x000000042200720c */ /* 0x000fc400007a1270 */
[----:B------:R-:W-:Y:S01]  /*2fa0*/  LEA.HI.X.SX32 R77, R97, R77, 0x1, P6 ;  /* 0x0000004d614d7211 */ /* 0x000fe200030f0eff */
[----:B-1----:R-:W-:Y:S10]  /*2fb0*/  @!P0 BRA `(.L_x_6) ;  /* 0x0000000000448947 */ /* 0x002ff40003800000 */
[----:B-----5:R-:W-:Y:S02]  /*2fc0*/  PRMT R4, R68, 0x5410, R5 ;  /* 0x0000541044047816 */ /* 0x020fe40000000005 */
[----:B------:R-:W-:Y:S02]  /*2fd0*/  PRMT R11, R14, 0x5410, R15 ;  /* 0x000054100e0b7816 */ /* 0x000fe4000000000f */
[----:B------:R-:W-:Y:S02]  /*2fe0*/  PRMT R5, R41, 0x5410, R62 ;  /* 0x0000541029057816 */ /* 0x000fe4000000003e */
[----:B------:R-:W-:Y:S02]  /*2ff0*/  PRMT R6, R45, 0x5410, R54 ;  /* 0x000054102d067816 */ /* 0x000fe40000000036 */
[----:B------:R-:W-:Y:S02]  /*3000*/  PRMT R7, R63, 0x5410, R66 ;  /* 0x000054103f077816 */ /* 0x000fe40000000042 */
[----:B------:R-:W-:-:S02]  /*3010*/  PRMT R8, R49, 0x5410, R46 ;  /* 0x0000541031087816 */ /* 0x000fc4000000002e */
[----:B------:R-:W-:Y:S02]  /*3020*/  PRMT R9, R52, 0x5410, R59 ;  /* 0x0000541034097816 */ /* 0x000fe4000000003b */
        /* <DEDUP_REMOVED lines=8> */
[----:B------:R-:W-:-:S04]  /*30b0*/  PRMT R19, R50, 0x5410, R51 ;  /* 0x0000541032137816 */ /* 0x000fc80000000033 */
[----:B------:R1:W-:Y:S03]  /*30c0*/  STTM.x16 tmem[UR12+0x40], R4 ;  /* 0x00004004000079ed */ /* 0x0003e6000824000c */
.L_x_6:
[----:B------:R-:W3:Y:S01]  /*30d0*/  FENCE.VIEW.ASYNC.T ;  /* 0x00000000000073c6 */ /* 0x000ee20000000200 */
[----:B-1---5:R-:W-:Y:S01]  /*30e0*/  PRMT R5, RZ, 0x7610, R5 ;  /* 0x00007610ff057816 */ /* 0x022fe20000000005 */
[----:B--23--:R-:W-:Y:S01]  /*30f0*/  BAR.SYNC.DEFER_BLOCKING 0x0 ;  /* 0x0000000000007b1d */ /* 0x00cfe20000010000 */
[----:B------:R-:W-:Y:S01]  /*3100*/  PRMT R7, RZ, 0x7610, R7 ;  /* 0x00007610ff077816 */ /* 0x000fe20000000007 */
[----:B------:R-:W-:Y:S01]  /*3110*/  IMAD.MOV.U32 R97, RZ, RZ, R71 ;  /* 0x000000ffff617224 */ /* 0x000fe200078e0047 */
[----:B------:R-:W-:Y:S02]  /*3120*/  PRMT R9, RZ, 0x7610, R9 ;  /* 0x00007610ff097816 */ /* 0x000fe40000000009 */
[----:B------:R-:W-:Y:S01]  /*3130*/  PRMT R11, RZ, 0x7610, R11 ;  /* 0x00007610ff0b7816 */ /* 0x000fe2000000000b */
[----:B------:R-:W1:Y:S01]  /*3140*/  LDCU UR4, c[0x0][0x3a0] ;  /* 0x00007400ff0477ac */ /* 0x000e620008000800 */
[----:B------:R-:W-:Y:S02]  /*3150*/  PRMT R13, RZ, 0x7610, R13 ;  /* 0x00007610ff0d7816 */ /* 0x000fe4000000000d */
[----:B------:R-:W-:-:S02]  /*3160*/  PRMT R15, RZ, 0x7610, R15 ;  /* 0x00007610ff0f7816 */ /* 0x000fc4000000000f */
[----:B------:R-:W-:Y:S02]  /*3170*/  PRMT R17, RZ, 0x7610, R17 ;  /* 0x00007610ff117816 */ /* 0x000fe40000000011 */
[----:B------:R-:W-:Y:S02]  /*3180*/  PRMT R19, RZ, 0x7610, R19 ;  /* 0x00007610ff137816 */ /* 0x000fe40000000013 */
[----:B------:R-:W-:Y:S02]  /*3190*/  PRMT R4, RZ, 0x7610, R4 ;  /* 0x00007610ff047816 */ /* 0x000fe40000000004 */
[----:B------:R-:W-:Y:S02]  /*31a0*/  PRMT R6, RZ, 0x7610, R6 ;  /* 0x00007610ff067816 */ /* 0x000fe40000000006 */
[----:B------:R-:W-:Y:S02]  /*31b0*/  PRMT R8, RZ, 0x7610, R8 ;  /* 0x00007610ff087816 */ /* 0x000fe40000000008 */
[----:B------:R-:W-:-:S02]  /*31c0*/  PRMT R10, RZ, 0x7610, R10 ;  /* 0x00007610ff0a7816 */ /* 0x000fc4000000000a */
[----:B------:R-:W-:Y:S01]  /*31d0*/  PRMT R12, RZ, 0x7610, R12 ;  /* 0x00007610ff0c7816 */ /* 0x000fe2000000000c */
[----:B------:R-:W2:Y:S01]  /*31e0*/  @P5 LDG.E.U16 R5, desc[UR22][R106.64] ;  /* 0x000000166a055981 */ /* 0x000ea2000c1e1500 */
[----:B------:R-:W-:Y:S02]  /*31f0*/  PRMT R14, RZ, 0x7610, R14 ;  /* 0x00007610ff0e7816 */ /* 0x000fe4000000000e */
[----:B------:R-:W-:Y:S01]  /*3200*/  PRMT R16, RZ, 0x7610, R16 ;  /* 0x00007610ff107816 */ /* 0x000fe20000000010 */
[----:B------:R-:W3:Y:S01]  /*3210*/  @P5 LDG.E.U16 R7, desc[UR22][R102.64] ;  /* 0x0000001666075981 */ /* 0x000ee2000c1e1500 */
[----:B------:R-:W-:-:S03]  /*3220*/  PRMT R18, RZ, 0x7610, R18 ;  /* 0x00007610ff127816 */ /* 0x000fc60000000012 */
[----:B------:R-:W4:Y:S04]  /*3230*/  @P5 LDG.E.U16 R9, desc[UR22][R98.64] ;  /* 0x0000001662095981 */ /* 0x000f28000c1e1500 */
        /* <DEDUP_REMOVED lines=12> */
[----:B------:R-:W4:Y:S01]  /*3300*/  @P5 LDG.E.U16 R18, desc[UR22][R76.64] ;  /* 0x000000164c125981 */ /* 0x000f22000c1e1500 */
[----:B------:R-:W-:-:S02]  /*3310*/  SHF.R.S32.HI R40, RZ, 0x1f, R35 ;  /* 0x0000001fff287819 */ /* 0x000fc40000011423 */
[----:B------:R-:W-:Y:S02]  /*3320*/  SHF.R.S32.HI R39, RZ, 0x6, R38 ;  /* 0x00000006ff277819 */ /* 0x000fe40000011426 */
[----:B------:R-:W-:Y:S01]  /*3330*/  SHF.L.U64.HI R37, R35, 0x1, R40 ;  /* 0x0000000123257819 */ /* 0x000fe20000010228 */
[----:B------:R-:W-:Y:S01]  /*3340*/  IMAD.SHL.U32 R35, R56, 0x20, RZ ;  /* 0x0000002038237824 */ /* 0x000fe200078e00ff */
[----:B------:R-:W-:Y:S01]  /*3350*/  SGXT R39, R39, 0x1 ;  /* 0x000000012727781a */ /* 0x000fe20000000200 */
[----:B------:R-:W-:Y:S02]  /*3360*/  IMAD.SHL.U32 R38, R38, 0x2, RZ ;  /* 0x0000000226267824 */ /* 0x000fe400078e00ff */
[----:B------:R-:W-:Y:S01]  /*3370*/  IMAD.WIDE R36, R35, 0x2, R36 ;  /* 0x0000000223247825 */ /* 0x000fe200078e0224 */
[----:B------:R-:W-:Y:S02]  /*3380*/  LOP3.LUT R39, R39, 0x90, RZ, 0xc0, !PT ;  /* 0x0000009027277812 */ /* 0x000fe400078ec0ff */
[----:B------:R-:W-:-:S02]  /*3390*/  IADD3 R119, P0, PT, R36, UR16, RZ ;  /* 0x0000001024777c10 */ /* 0x000fc4000ff1e0ff */
[----:B------:R-:W-:Y:S02]  /*33a0*/  LOP3.LUT R36, R39, 0x7e, R38, 0x78, !PT ;  /* 0x0000007e27247812 */ /* 0x000fe400078e7826 */
[----:B------:R-:W-:Y:S02]  /*33b0*/  IADD3.X R120, PT, PT, R37, UR17, RZ, P0, !PT ;  /* 0x0000001125787c10 */ /* 0x000fe400087fe4ff */
[----:B------:R-:W-:Y:S01]  /*33c0*/  LOP3.LUT R37, R36, 0x20, RZ, 0x3c, !PT ;  /* 0x0000002024257812 */ /* 0x000fe200078e3cff */
[----:B-1----:R-:W-:-:S04]  /*33d0*/  UIADD3 UR5, UPT, UPT, UR4, 0x1f, URZ ;  /* 0x0000001f04057890 */ /* 0x002fc8000fffe0ff */
[----:B------:R-:W-:-:S04]  /*33e0*/  USHF.R.S32.HI UR4, URZ, 0x1f, UR5 ;  /* 0x0000001fff047899 */ /* 0x000fc80008011405 */
[----:B------:R-:W-:Y:S01]  /*33f0*/  ULEA.HI UR4, UR4, UR5, URZ, 0x5 ;  /* 0x0000000504047291 */ /* 0x000fe2000f8f28ff */
[----:B------:R-:W-:-:S03]  /*3400*/  ISETP.NE.U32.AND P0, PT, RZ, UR9, PT ;  /* 0x00000009ff007c0c */ /* 0x000fc6000bf05070 */
[----:B------:R-:W-:Y:S01]  /*3410*/  USHF.R.S32.HI UR4, URZ, 0x5, UR4 ;  /* 0x00000005ff047899 */ /* 0x000fe20008011404 */
[----:B------:R-:W-:-:S03]  /*3420*/  ISETP.LT.OR P3, PT, R33, 0x20, P0 ;  /* 0x000000202100780c */ /* 0x000fc60000761670 */
[----:B------:R-:W-:-:S04]  /*3430*/  UISETP.LT.AND UP0, UPT, UR4, 0x1, UPT ;  /* 0x000000010400788c */ /* 0x000fc8000bf01270 */
[----:B------:R-:W-:Y:S01]  /*3440*/  USEL UR4, UR4, 0x1, !UP0 ;  /* 0x0000000104047887 */ /* 0x000fe2000c000000 */
[----:B------:R-:W-:Y:S01]  /*3450*/  SHF.R.S32.HI R55, RZ, 0x1f, R56 ;  /* 0x0000001fff377819 */ /* 0x000fe20000011438 */
[C---:B------:R-:W-:Y:S02]  /*3460*/  IMAD R39, R56.reuse, 0xf, RZ ;  /* 0x0000000f38277824 */ /* 0x040fe400078e02ff */
[----:B------:R-:W-:Y:S01]  /*3470*/  UIADD3 UR9, UPT, UPT, UR4, -0x1, URZ ;  /* 0xffffffff04097890 */ /* 0x000fe2000fffe0ff */
[C---:B------:R-:W-:Y:S02]  /*3480*/  IMAD.SHL.U32 R40, R56.reuse, 0x10, RZ ;  /* 0x0000001038287824 */ /* 0x040fe400078e00ff */
[C---:B------:R-:W-:Y:S02]  /*3490*/  IMAD R41, R56.reuse, 0x11, RZ ;  /* 0x0000001138297824 */ /* 0x040fe400078e02ff */
[C---:B------:R-:W-:Y:S02]  /*34a0*/  IMAD R42, R56.reuse, 0x12, RZ ;  /* 0x00000012382a7824 */ /* 0x040fe400078e02ff */
[----:B------:R-:W-:-:S02]  /*34b0*/  IMAD R43, R56, 0x13, RZ ;  /* 0x00000013382b7824 */ /* 0x000fc400078e02ff */
[C---:B------:R-:W-:Y:S02]  /*34c0*/  IMAD R44, R56.reuse, 0x14, RZ ;  /* 0x00000014382c7824 */ /* 0x040fe400078e02ff */
[C---:B------:R-:W-:Y:S02]  /*34d0*/  IMAD R45, R56.reuse, 0x15, RZ ;  /* 0x00000015382d7824 */ /* 0x040fe400078e02ff */
[C---:B------:R-:W-:Y:S02]  /*34e0*/  IMAD R46, R56.reuse, 0x16, RZ ;  /* 0x00000016382e7824 */ /* 0x040fe400078e02ff */
[C---:B------:R-:W-:Y:S02]  /*34f0*/  IMAD R47, R56.reuse, 0x17, RZ ;  /* 0x00000017382f7824 */ /* 0x040fe400078e02ff */
[C---:B------:R-:W-:Y:S02]  /*3500*/  IMAD R48, R56.reuse, 0x18, RZ ;  /* 0x0000001838307824 */ /* 0x040fe400078e02ff */
[----:B------:R-:W-:-:S02]  /*3510*/  IMAD R49, R56, 0x19, RZ ;  /* 0x0000001938317824 */ /* 0x000fc400078e02ff */
[C---:B------:R-:W-:Y:S02]  /*3520*/  IMAD R50, R56.reuse, 0x1a, RZ ;  /* 0x0000001a38327824 */ /* 0x040fe400078e02ff */
[C---:B------:R-:W-:Y:S02]  /*3530*/  IMAD R51, R56.reuse, 0x1b, RZ ;  /* 0x0000001b38337824 */ /* 0x040fe400078e02ff */
[C---:B------:R-:W-:Y:S02]  /*3540*/  IMAD R52, R56.reuse, 0x1c, RZ ;  /* 0x0000001c38347824 */ /* 0x040fe400078e02ff */
[C---:B------:R-:W-:Y:S01]  /*3550*/  IMAD R53, R56.reuse, 0x1d, RZ ;  /* 0x0000001d38357824 */ /* 0x040fe200078e02ff */
[----:B------:R-:W-:Y:S02]  /*3560*/  UISETP.NE.U32.AND UP0, UPT, UR9, URZ, UPT ;  /* 0x000000ff0900728c */ /* 0x000fe4000bf05070 */
[----:B------:R-:W-:Y:S01]  /*3570*/  UIADD3 UR13, UPT, UPT, UR10, 0x40, URZ ;  /* 0x000000400a0d7890 */ /* 0x000fe2000fffe0ff */
[----:B------:R-:W-:Y:S01]  /*3580*/  IMAD.SHL.U32 R38, R57, 0x20, RZ ;  /* 0x0000002039267824 */ /* 0x000fe200078e00ff */
[C---:B------:R-:W-:Y:S01]  /*3590*/  SHF.L.U64.HI R55, R56.reuse, 0x1, R55 ;  /* 0x0000000138377819 */ /* 0x040fe20000010237 */
[C---:B------:R-:W-:Y:S01]  /*35a0*/  IMAD R54, R56.reuse, 0x1e, RZ ;  /* 0x0000001e38367824 */ /* 0x040fe200078e02ff */
[----:B------:R-:W-:Y:S01]  /*35b0*/  SHF.R.S32.HI R57, RZ, 0x1f, R20 ;  /* 0x0000001fff397819 */ /* 0x000fe20000011414 */
[----:B------:R-:W-:Y:S01]  /*35c0*/  IMAD R56, R56, 0x1f, RZ ;  /* 0x0000001f38387824 */ /* 0x000fe200078e02ff */
[----:B------:R-:W-:-:S02]  /*35d0*/  SHF.R.S32.HI R60, RZ, 0x1f, R25 ;  /* 0x0000001fff3c7819 */ /* 0x000fc40000011419 */
[----:B------:R-:W-:Y:S02]  /*35e0*/  SHF.R.S32.HI R62, RZ, 0x1f, R31 ;  /* 0x0000001fff3e7819 */ /* 0x000fe4000001141f */
[----:B------:R-:W-:Y:S02]  /*35f0*/  SHF.R.S32.HI R65, RZ, 0x1f, R24 ;  /* 0x0000001fff417819 */ /* 0x000fe40000011418 */
[----:B------:R-:W-:Y:S02]  /*3600*/  SHF.R.S32.HI R69, RZ, 0x1f, R30 ;  /* 0x0000001fff457819 */ /* 0x000fe4000001141e */
[----:B------:R-:W-:Y:S02]  /*3610*/  SHF.R.S32.HI R70, RZ, 0x1f, R39 ;  /* 0x0000001fff467819 */ /* 0x000fe40000011427 */
[----:B------:R-:W-:Y:S02]  /*3620*/  SHF.R.S32.HI R71, RZ, 0x1f, R40 ;  /* 0x0000001fff477819 */ /* 0x000fe40000011428 */
        /* <DEDUP_REMOVED lines=12> */
[----:B------:R-:W-:Y:S01]  /*36f0*/  SHF.R.S32.HI R116, RZ, 0x1f, R53 ;  /* 0x0000001fff747819 */ /* 0x000fe20000011435 */
[----:B--2---:R1:W-:Y:S04]  /*3700*/  STS.U16 [R36+UR11], R5 ;  /* 0x0000000524007988 */ /* 0x0043e8000800040b */
[----:B---3--:R-:W-:Y:S04]  /*3710*/  STS.U16 [R36+UR11+0x200], R7 ;  /* 0x0002000724007988 */ /* 0x008fe8000800040b */
[----:B----4-:R-:W-:Y:S04]  /*3720*/  STS.U16 [R36+UR11+0x400], R9 ;  /* 0x0004000924007988 */ /* 0x010fe8000800040b */
[----:B------:R-:W-:Y:S04]  /*3730*/  STS.U16 [R36+UR11+0x600], R11 ;  /* 0x0006000b24007988 */ /* 0x000fe8000800040b */
[----:B------:R-:W-:Y:S04]  /*3740*/  STS.U16 [R36+UR11+0x800], R13 ;  /* 0x0008000d24007988 */ /* 0x000fe8000800040b */
[----:B------:R-:W-:Y:S04]  /*3750*/  STS.U16 [R36+UR11+0xa00], R15 ;  /* 0x000a000f24007988 */ /* 0x000fe8000800040b */
[----:B------:R-:W-:Y:S04]  /*3760*/  STS.U16 [R36+UR11+0xc00], R17 ;  /* 0x000c001124007988 */ /* 0x000fe8000800040b */
[----:B------:R-:W-:Y:S04]  /*3770*/  STS.U16 [R36+UR11+0xe00], R19 ;  /* 0x000e001324007988 */ /* 0x000fe8000800040b */
[----:B------:R2:W-:Y:S04]  /*3780*/  STS.U16 [R37+UR11+0x100], R4 ;  /* 0x0001000425007988 */ /* 0x0005e8000800040b */
[----:B------:R3:W-:Y:S04]  /*3790*/  STS.U16 [R37+UR11+0x300], R6 ;  /* 0x0003000625007988 */ /* 0x0007e8000800040b */
[----:B------:R4:W-:Y:S04]  /*37a0*/  STS.U16 [R37+UR11+0x500], R8 ;  /* 0x0005000825007988 */ /* 0x0009e8000800040b */
[----:B------:R0:W-:Y:S04]  /*37b0*/  STS.U16 [R37+UR11+0x700], R10 ;  /* 0x0007000a25007988 */ /* 0x0001e8000800040b */
[----:B------:R0:W-:Y:S04]  /*37c0*/  STS.U16 [R37+UR11+0x900], R12 ;  /* 0x0009000c25007988 */ /* 0x0001e8000800040b */
[----:B------:R0:W-:Y:S04]  /*37d0*/  STS.U16 [R37+UR11+0xb00], R14 ;  /* 0x000b000e25007988 */ /* 0x0001e8000800040b */
[----:B------:R0:W-:Y:S04]  /*37e0*/  STS.U16 [R37+UR11+0xd00], R16 ;  /* 0x000d001025007988 */ /* 0x0001e8000800040b */
[----:B------:R0:W-:Y:S01]  /*37f0*/  STS.U16 [R37+UR11+0xf00], R18 ;  /* 0x000f001225007988 */ /* 0x0001e2000800040b */
[----:B------:R1:W-:Y:S06]  /*3800*/  MEMBAR.ALL.CTA ;  /* 0x0000000000007992 */ /* 0x0003ec0000008000 */
[----:B-1----:R-:W1:Y:S01]  /*3810*/  FENCE.VIEW.ASYNC.S ;  /* 0x00000000000073c6 */ /* 0x002e620000000000 */
[----:B------:R-:W-:-:S02]  /*3820*/  SHF.R.S32.HI R5, RZ, 0x1f, R28 ;  /* 0x0000001fff057819 */ /* 0x000fc4000001141c */
[----:B--2---:R-:W-:Y:S02]  /*3830*/  SHF.R.S32.HI R4, RZ, 0x1f, R21 ;  /* 0x0000001fff047819 */ /* 0x004fe40000011415 */
[----:B---3--:R-:W-:Y:S02]  /*3840*/  SHF.R.S32.HI R6, RZ, 0x1f, R27 ;  /* 0x0000001fff067819 */ /* 0x008fe4000001141b */
[----:B----4-:R-:W-:Y:S02]  /*3850*/  SHF.R.S32.HI R8, RZ, 0x1f, R23 ;  /* 0x0000001fff087819 */ /* 0x010fe40000011417 */
[----:B------:R-:W-:Y:S02]  /*3860*/  SHF.R.S32.HI R7, RZ, 0x1f, R22 ;  /* 0x0000001fff077819 */ /* 0x000fe40000011416 */
[----:B------:R-:W-:Y:S02]  /*3870*/  SHF.R.S32.HI R9, RZ, 0x1f, R26 ;  /* 0x0000001fff097819 */ /* 0x000fe4000001141a */
[----:B0-----:R-:W-:-:S02]  /*3880*/  SHF.R.S32.HI R10, RZ, 0x1f, R29 ;  /* 0x0000001fff0a7819 */ /* 0x001fc4000001141d */
[----:B------:R-:W-:Y:S01]  /*3890*/  SHF.R.S32.HI R11, RZ, 0x1f, R32 ;  /* 0x0000001fff0b7819 */ /* 0x000fe20000011420 */
[----:B-1----:R-:W-:Y:S06]  /*38a0*/  BAR.SYNC.DEFER_BLOCKING 0x0 ;  /* 0x0000000000007b1d */ /* 0x002fec0000010000 */
[----:B------:R-:W-:Y:S05]  /*38b0*/  @P3 BRA `(.L_x_7) ;  /* 0x00000000004c3947 */ /* 0x000fea0003800000 */
[----:B------:R-:W-:Y:S01]  /*38c0*/  USHF.R.U32.HI UR6, URZ, 0x4, UR11 ;  /* 0x00000004ff067899 */ /* 0x000fe2000801160b */
[----:B------:R-:W-:Y:S01]  /*38d0*/  UMOV UR14, 0xfffffffe ;  /* 0xfffffffe000e7882 */ /* 0x000fe20000000000 */
[----:B------:R-:W-:Y:S02]  /*38e0*/  UMOV UR15, 0x7fffbfdf ;  /* 0x7fffbfdf000f7882 */ /* 0x000fe40000000000 */
[----:B------:R-:W-:Y:S01]  /*38f0*/  USGXT.U32 UR6, UR6, 0xe ;  /* 0x0000000e0606789a */ /* 0x000fe20008000000 */
[----:B------:R-:W-:Y:S01]  /*3900*/  UMOV UR7, URZ ;  /* 0x000000ff00077c82 */ /* 0x000fe20008000000 */
[----:B------:R-:W-:Y:S02]  /*3910*/  UIADD3 UR16, UPT, UPT, UR10, 0x48, URZ ;  /* 0x000000480a107890 */ /* 0x000fe4000fffe0ff */
[----:B------:R-:W-:Y:S01]  /*3920*/  UIADD3.64 UR14, UPT, UPT, UR6, -UR14, URZ ;  /* 0x8000000e060e7297 */ /* 0x000fe2000fffe0ff */
[----:B------:R-:W-:Y:S01]  /*3930*/  UMOV UR18, 0x0 ;  /* 0x0000000000127882 */ /* 0x000fe20000000000 */
[----:B------:R-:W-:Y:S01]  /*3940*/  UMOV UR19, 0x8100010 ;  /* 0x0810001000137882 */ /* 0x000fe20000000000 */
[----:B------:R-:W-:Y:S01]  /*3950*/  UMOV UR4, UR8 ;  /* 0x0000000800047c82 */ /* 0x000fe20008000000 */
[----:B------:R-:W-:Y:S01]  /*3960*/  UMOV UR5, URZ ;  /* 0x000000ff00057c82 */ /* 0x000fe20008000000 */
[----:B------:R-:W-:Y:S01]  /*3970*/  UMOV UR7, 0x80004020 ;  /* 0x8000402000077882 */ /* 0x000fe20000000000 */
[----:B------:R-:W-:Y:S01]  /*3980*/  UMOV UR20, 0x0 ;  /* 0x0000000000147882 */ /* 0x000fe20000000000 */
[----:B------:R-:W-:Y:S01]  /*3990*/  UMOV UR21, 0x8100010 ;  /* 0x0810001000157882 */ /* 0x000fe20000000000 */
[----:B------:R-:W-:Y:S01]  /*39a0*/  UMOV UR4, UR4 ;  /* 0x0000000400047c82 */ /* 0x000fe20008000000 */
[----:B------:R0:W-:Y:S01]  /*39b0*/  UTCHMMA tmem[UR13], gdesc[UR6], tmem[UR10], tmem[UR18], idesc[UR19], !UPT ;  /* 0x00ff12060d0079ea */ /* 0x0001e2000f80000a */
[----:B------:R0:W-:Y:S01]  /*39c0*/  UTCHMMA tmem[UR16], gdesc[UR14], tmem[UR10], tmem[UR20], idesc[UR21], UPT ;  /* 0x00ff140e100079ea */ /* 0x0001e2000b80000a */
[----:B------:R0:W-:Y:S01]  /*39d0*/  UTCBAR [UR4], URZ ;  /* 0x000000ff040073e9 */ /* 0x0001e200080000ff */
[----:B------:R-:W-:Y:S01]  /*39e0*/  NOP ;  /* 0x0000000000007918 */ /* 0x000fe20000000000 */
.L_x_7:
[----:B------:R-:W-:Y:S01]  /*39f0*/  SHF.R.S32.HI R117, RZ, 0x1f, R54 ;  /* 0x0000001fff757819 */ /* 0x000fe20000011436 */
[----:B0-----:R-:W-:Y:S01]  /*3a00*/  UMOV UR4, URZ ;  /* 0x000000ff00047c82 */ /* 0x001fe20008000000 */
[----:B------:R-:W-:Y:S01]  /*3a10*/  SHF.R.S32.HI R13, RZ, 0x1f, R56 ;  /* 0x0000001fff0d7819 */ /* 0x000fe20000011438 */
[----:B------:R-:W-:Y:S06]  /*3a20*/  BRA.U !UP0, `(.L_x_8) ;  /* 0x0000001508107547 */ /* 0x000fec000b800000 */
[----:B------:R-:W-:Y:S01]  /*3a30*/  UIADD3 UR5, UPT, UPT, UR11, 0x1000, URZ ;  /* 0x000010000b057890 */ /* 0x000fe2000fffe0ff */
[----:B------:R-:W-:Y:S01]  /*3a40*/  SHF.L.U64.HI R57, R20, 0x1, R57 ;  /* 0x0000000114397819 */ /* 0x000fe20000010239 */
[----:B------:R-:W-:Y:S01]  /*3a50*/  UMOV UR14, 0xfffffffe ;  /* 0xfffffffe000e7882 */ /* 0x000fe20000000000 */
[----:B------:R-:W-:Y:S01]  /*3a60*/  SHF.L.U64.HI R58, R28, 0x1, R5 ;  /* 0x000000011c3a7819 */ /* 0x000fe20000010205 */
[----:B------:R-:W-:Y:S01]  /*3a70*/  USHF.R.U32.HI UR5, URZ, 0x4, UR5 ;  /* 0x00000004ff057899 */ /* 0x000fe20008011605 */
[----:B------:R-:W-:Y:S01]  /*3a80*/  SHF.L.U64.HI R59, R21, 0x1, R4 ;  /* 0x00000001153b7819 */ /* 0x000fe20000010204 */
[----:B------:R-:W-:Y:S01]  /*3a90*/  UMOV UR15, 0x7fffbfdf ;  /* 0x7fffbfdf000f7882 */ /* 0x000fe20000000000 */
[----:B------:R-:W-:Y:S01]  /*3aa0*/  SHF.L.U64.HI R60, R25, 0x1, R60 ;  /* 0x00000001193c7819 */ /* 0x000fe2000001023c */
[----:B------:R-:W-:Y:S01]  /*3ab0*/  USGXT.U32 UR6, UR5, 0xe ;  /* 0x0000000e0506789a */ /* 0x000fe20008000000 */
[----:B------:R-:W-:Y:S01]  /*3ac0*/  SHF.L.U64.HI R61, R27, 0x1, R6 ;  /* 0x000000011b3d7819 */ /* 0x000fe20000010206 */
[----:B------:R-:W-:Y:S01]  /*3ad0*/  UMOV UR7, URZ ;  /* 0x000000ff00077c82 */ /* 0x000fe20008000000 */
[----:B------:R-:W-:Y:S01]  /*3ae0*/  SHF.L.U64.HI R62, R31, 0x1, R62 ;  /* 0x000000011f3e7819 */ /* 0x000fe2000001023e */
[----:B------:R-:W-:Y:S01]  /*3af0*/  UIADD3.64 UR14, UPT, UPT, UR6, -UR14, URZ ;  /* 0x8000000e060e7297 */ /* 0x000fe2000fffe0ff */
[----:B------:R-:W-:Y:S01]  /*3b00*/  SHF.L.U64.HI R63, R23, 0x1, R8 ;  /* 0x00000001173f7819 */ /* 0x000fe20000010208 */
[----:B------:R-:W-:Y:S01]  /*3b10*/  UMOV UR20, UR9 ;  /* 0x0000000900147c82 */ /* 0x000fe20008000000 */
[----:B------:R-:W-:Y:S01]  /*3b20*/  SHF.L.U64.HI R64, R22, 0x1, R7 ;  /* 0x0000000116407819 */ /* 0x000fe20000010207 */
[----:B------:R-:W-:Y:S01]  /*3b30*/  UMOV UR21, 0x1 ;  /* 0x0000000100157882 */ /* 0x000fe20000000000 */
[----:B------:R-:W-:Y:S01]  /*3b40*/  SHF.L.U64.HI R65, R24, 0x1, R65 ;  /* 0x0000000118417819 */ /* 0x000fe20000010241 */
[----:B------:R-:W-:Y:S01]  /*3b50*/  UMOV UR5, URZ ;  /* 0x000000ff00057c82 */ /* 0x000fe20008000000 */
[----:B------:R-:W-:-:S02]  /*3b60*/  SHF.L.U64.HI R66, R26, 0x1, R9 ;  /* 0x000000011a427819 */ /* 0x000fc40000010209 */
[----:B------:R-:W-:Y:S02]  /*3b70*/  SHF.L.U64.HI R67, R29, 0x1, R10 ;  /* 0x000000011d437819 */ /* 0x000fe4000001020a */
[----:B------:R-:W-:Y:S02]  /*3b80*/  SHF.L.U64.HI R68, R32, 0x1, R11 ;  /* 0x0000000120447819 */ /* 0x000fe4000001020b */
[----:B------:R-:W-:Y:S02]  /*3b90*/  SHF.L.U64.HI R69, R30, 0x1, R69 ;  /* 0x000000011e457819 */ /* 0x000fe40000010245 */
[----:B------:R-:W-:Y:S02]  /*3ba0*/  SHF.L.U64.HI R70, R39, 0x1, R70 ;  /* 0x0000000127467819 */ /* 0x000fe40000010246 */
[----:B------:R-:W-:Y:S02]  /*3bb0*/  SHF.L.U64.HI R71, R40, 0x1, R71 ;  /* 0x0000000128477819 */ /* 0x000fe40000010247 */
        /* <DEDUP_REMOVED lines=14> */
[----:B------:R-:W-:-:S07]  /*3ca0*/  SHF.L.U64.HI R118, R56, 0x1, R13 ;  /* 0x0000000138767819 */ /* 0x000fce000001020d */
.L_x_11:
[C---:B------:R-:W-:Y:S02]  /*3cb0*/  ISETP.GT.AND P5, PT, R3.reuse, 0x2, PT ;  /* 0x000000020300780c */ /* 0x040fe40003fa4270 */
[C---:B------:R-:W-:Y:S02]  /*3cc0*/  ISETP.GT.AND P4, PT, R3.reuse, 0x3, PT ;  /* 0x000000030300780c */ /* 0x040fe40003f84270 */
[-C--:B------:R-:W-:Y:S02]  /*3cd0*/  LEA R6, P3, R20, R119.reuse, 0x1 ;  /* 0x0000007714067211 */ /* 0x080fe400078608ff */
[----:B------:R-:W-:Y:S02]  /*3ce0*/  LEA R8, P6, R28, R119, 0x1 ;  /* 0x000000771c087211 */ /* 0x000fe400078c08ff */
[----:B------:R-:W-:Y:S01]  /*3cf0*/  PRMT R124, RZ, 0x7610, R124 ;  /* 0x00007610ff7c7816 */ /* 0x000fe2000000007c */
[C---:B------:R-:W-:Y:S01]  /*3d00*/  IMAD.X R7, R120.reuse, 0x1, R57, P3 ;  /* 0x0000000178077824 */ /* 0x040fe200018e0639 */
[----:B------:R-:W-:Y:S01]  /*3d10*/  PRMT R123, RZ, 0x7610, R123 ;  /* 0x00007610ff7b7816 */ /* 0x000fe2000000007b */
[----:B------:R-:W-:Y:S01]  /*3d20*/  IMAD.X R9, R120, 0x1, R58, P6 ;  /* 0x0000000178097824 */ /* 0x000fe200030e063a */
[----:B------:R-:W-:-:S02]  /*3d30*/  ISETP.GT.AND P3, PT, R3, 0x4, PT ;  /* 0x000000040300780c */ /* 0x000fc40003f64270 */
[----:B------:R-:W-:Y:S01]  /*3d40*/  ISETP.GT.AND P6, PT, R3, 0x5, PT ;  /* 0x000000050300780c */ /* 0x000fe20003fc4270 */
[----:B------:R0:W2:Y:S01]  /*3d50*/  @P5 LDG.E.U16 R124, desc[UR22][R6.64] ;  /* 0x00000016067c5981 */ /* 0x0000a2000c1e1500 */
[----:B------:R-:W-:-:S03]  /*3d60*/  LEA R10, P5, R21, R119, 0x1 ;  /* 0x00000077150a7211 */ /* 0x000fc600078a08ff */
[----:B------:R1:W2:Y:S01]  /*3d70*/  @P4 LDG.E.U16 R123, desc[UR22][R8.64] ;  /* 0x00000016087b4981 */ /* 0x0002a2000c1e1500 */
[----:B------:R-:W-:Y:S01]  /*3d80*/  LEA R4, P4, R25, R119, 0x1 ;  /* 0x0000007719047211 */ /* 0x000fe200078808ff */
[C---:B------:R-:W-:Y:S01]  /*3d90*/  IMAD.X R11, R120.reuse, 0x1, R59, P5 ;  /* 0x00000001780b7824 */ /* 0x040fe200028e063b */
[----:B------:R-:W-:Y:S02]  /*3da0*/  PRMT R121, RZ, 0x7610, R121 ;  /* 0x00007610ff797816 */ /* 0x000fe40000000079 */
[----:B------:R-:W-:Y:S01]  /*3db0*/  PRMT R122, RZ, 0x7610, R122 ;  /* 0x00007610ff7a7816 */ /* 0x000fe2000000007a */
[----:B------:R-:W-:Y:S01]  /*3dc0*/  IMAD.X R5, R120, 0x1, R60, P4 ;  /* 0x0000000178057824 */ /* 0x000fe200020e063c */
[C---:B------:R-:W-:Y:S02]  /*3dd0*/  ISETP.GT.AND P5, PT, R3.reuse, 0x6, PT ;  /* 0x000000060300780c */ /* 0x040fe40003fa4270 */
[----:B------:R3:W4:Y:S01]  /*3de0*/  @P3 LDG.E.U16 R121, desc[UR22][R10.64] ;  /* 0x000000160a793981 */ /* 0x000722000c1e1500 */
[----:B------:R-:W-:-:S02]  /*3df0*/  ISETP.GT.AND P4, PT, R3, 0x7, PT ;  /* 0x000000070300780c */ /* 0x000fc40003f84270 */
[-C--:B0-----:R-:W-:Y:S01]  /*3e00*/  LEA R6, P3, R27, R119.reuse, 0x1 ;  /* 0x000000771b067211 */ /* 0x081fe200078608ff */
[----:B------:R0:W4:Y:S01]  /*3e10*/  @P6 LDG.E.U16 R122, desc[UR22][R4.64] ;  /* 0x00000016047a6981 */ /* 0x000122000c1e1500 */
[----:B-1----:R-:W-:Y:S02]  /*3e20*/  LEA R8, P6, R31, R119, 0x1 ;  /* 0x000000771f087211 */ /* 0x002fe400078c08ff */
[----:B------:R-:W-:Y:S01]  /*3e30*/  PRMT R19, RZ, 0x7610, R19 ;  /* 0x00007610ff137816 */ /* 0x000fe20000000013 */
[C---:B------:R-:W-:Y:S01]  /*3e40*/  IMAD.X R7, R120.reuse, 0x1, R61, P3 ;  /* 0x0000000178077824 */ /* 0x040fe200018e063d */
[----:B------:R-:W-:Y:S01]  /*3e50*/  PRMT R18, RZ, 0x7610, R18 ;  /* 0x00007610ff127816 */ /* 0x000fe20000000012 */
[----:B------:R-:W-:Y:S01]  /*3e60*/  IMAD.X R9, R120, 0x1, R62, P6 ;  /* 0x0000000178097824 */ /* 0x000fe200030e063e */
[C---:B------:R-:W-:Y:S02]  /*3e70*/  ISETP.GT.AND P3, PT, R3.reuse, 0x8, PT ;  /* 0x000000080300780c */ /* 0x040fe40003f64270 */
[----:B------:R1:W5:Y:S01]  /*3e80*/  @P5 LDG.E.U16 R19, desc[UR22][R6.64] ;  /* 0x0000001606135981 */ /* 0x000362000c1e1500 */
[----:B------:R-:W-:-:S02]  /*3e90*/  ISETP.GT.AND P6, PT, R3, 0x9, PT ;  /* 0x000000090300780c */ /* 0x000fc40003fc4270 */
[-C--:B---3--:R-:W-:Y:S01]  /*3ea0*/  LEA R10, P5, R23, R119.reuse, 0x1 ;  /* 0x00000077170a7211 */ /* 0x088fe200078a08ff */
[----:B------:R3:W5:Y:S01]  /*3eb0*/  @P4 LDG.E.U16 R18, desc[UR22][R8.64] ;  /* 0x0000001608124981 */ /* 0x000762000c1e1500 */
[----:B0-----:R-:W-:Y:S02]  /*3ec0*/  LEA R4, P4, R22, R119, 0x1 ;  /* 0x0000007716047211 */ /* 0x001fe400078808ff */
[----:B------:R-:W-:Y:S01]  /*3ed0*/  PRMT R15, RZ, 0x7610, R15 ;  /* 0x00007610ff0f7816 */ /* 0x000fe2000000000f */
[C---:B------:R-:W-:Y:S01]  /*3ee0*/  IMAD.X R11, R120.reuse, 0x1, R63, P5 ;  /* 0x00000001780b7824 */ /* 0x040fe200028e063f */
[----:B------:R-:W-:Y:S01]  /*3ef0*/  PRMT R14, RZ, 0x7610, R14 ;  /* 0x00007610ff0e7816 */ /* 0x000fe2000000000e */
[----:B------:R-:W-:Y:S01]  /*3f00*/  IMAD.X R5, R120, 0x1, R64, P4 ;  /* 0x0000000178057824 */ /* 0x000fe200020e0640 */
[C---:B------:R-:W-:Y:S02]  /*3f10*/  ISETP.GT.AND P5, PT, R3.reuse, 0xa, PT ;  /* 0x0000000a0300780c */ /* 0x040fe40003fa4270 */
[----:B------:R0:W5:Y:S01]  /*3f20*/  @P3 LDG.E.U16 R15, desc[UR22][R10.64] ;  /* 0x000000160a0f3981 */ /* 0x000162000c1e1500 */
[----:B------:R-:W-:-:S02]  /*3f30*/  ISETP.GT.AND P4, PT, R3, 0xb, PT ;  /* 0x0000000b0300780c */ /* 0x000fc40003f84270 */
[-C--:B-1----:R-:W-:Y:S01]  /*3f40*/  LEA R6, P3, R24, R119.reuse, 0x1 ;  /* 0x0000007718067211 */ /* 0x082fe200078608ff */
[----:B------:R1:W5:Y:S01]  /*3f50*/  @P6 LDG.E.U16 R14, desc[UR22][R4.64] ;  /* 0x00000016040e6981 */ /* 0x000362000c1e1500 */
[----:B---3--:R-:W-:Y:S02]  /*3f60*/  LEA R8, P6, R26, R119, 0x1 ;  /* 0x000000771a087211 */ /* 0x008fe400078c08ff */
[----:B------:R-:W-:Y:S01]  /*3f70*/  PRMT R17, RZ, 0x7610, R17 ;  /* 0x00007610ff117816 */ /* 0x000fe20000000011 */
[C---:B------:R-:W-:Y:S01]  /*3f80*/  IMAD.X R7, R120.reuse, 0x1, R65, P3 ;  /* 0x0000000178077824 */ /* 0x040fe200018e0641 */
[----:B------:R-:W-:Y:S01]  /*3f90*/  PRMT R16, RZ, 0x7610, R16 ;  /* 0x00007610ff107816 */ /* 0x000fe20000000010 */
[----:B------:R-:W-:Y:S01]  /*3fa0*/  IMAD.X R9, R120, 0x1, R66, P6 ;  /* 0x0000000178097824 */ /* 0x000fe200030e0642 */
[C---:B------:R-:W-:Y:S02]  /*3fb0*/  ISETP.GT.AND P3, PT, R3.reuse, 0xc, PT ;  /* 0x0000000c0300780c */ /* 0x040fe40003f64270 */
[----:B------:R3:W5:Y:S01]  /*3fc0*/  @P5 LDG.E.U16 R17, desc[UR22][R6.64] ;  /* 0x0000001606115981 */ /* 0x000762000c1e1500 */
[----:B------:R-:W-:-:S02]  /*3fd0*/  ISETP.GT.AND P6, PT, R3, 0xd, PT ;  /* 0x0000000d0300780c */ /* 0x000fc40003fc4270 */
[-C--:B0-----:R-:W-:Y:S01]  /*3fe0*/  LEA R10, P5, R29, R119.reuse, 0x1 ;  /* 0x000000771d0a7211 */ /* 0x081fe200078a08ff */
[----:B------:R0:W5:Y:S01]  /*3ff0*/  @P4 LDG.E.U16 R16, desc[UR22][R8.64] ;  /* 0x0000001608104981 */ /* 0x000162000c1e1500 */
        /* <DEDUP_REMOVED lines=20> */
[-C--:B---3--:R-:W-:Y:S02]  /*4140*/  LEA R4, P3, R41, R119.reuse, 0x1 ;  /* 0x0000007729047211 */ /* 0x088fe400078608ff */
[----:B------:R-:W-:Y:S01]  /*4150*/  PRMT R130, RZ, 0x7610, R130 ;  /* 0x00007610ff827816 */ /* 0x000fe20000000082 */
[C---:B------:R-:W-:Y:S01]  /*4160*/  IMAD.X R11, R120.reuse, 0x1, R71, P6 ;  /* 0x00000001780b7824 */ /* 0x040fe200030e0647 */
[----:B------:R-:W-:Y:S01]  /*4170*/  PRMT R129, RZ, 0x7610, R129 ;  /* 0x00007610ff817816 */ /* 0x000fe20000000081 */
[----:B------:R-:W-:Y:S01]  /*4180*/  IMAD.X R5, R120, 0x1, R72, P3 ;  /* 0x0000000178057824 */ /* 0x000fe200018e0648 */
[C---:B------:R-:W-:Y:S02]  /*4190*/  ISETP.GT.AND P6, PT, R3.reuse, 0x12, PT ;  /* 0x000000120300780c */ /* 0x040fe40003fc4270 */
[----:B------:R-:W-:Y:S01]  /*41a0*/  ISETP.GT.AND P3, PT, R3, 0x13, PT ;  /* 0x000000130300780c */ /* 0x000fe20003f64270 */
[----:B------:R3:W5:Y:S01]  /*41b0*/  @P4 LDG.E.U16 R130, desc[UR22][R10.64] ;  /* 0x000000160a824981 */ /* 0x000762000c1e1500 */
[----:B0-----:R-:W-:-:S03]  /*41c0*/  LEA R6, P4, R42, R119, 0x1 ;  /* 0x000000772a067211 */ /* 0x001fc600078808ff */
[----:B------:R0:W5:Y:S01]  /*41d0*/  @P5 LDG.E.U16 R129, desc[UR22][R4.64] ;  /* 0x0000001604815981 */ /* 0x000162000c1e1500 */
[-C--:B-1----:R-:W-:Y:S01]  /*41e0*/  LEA R8, P5, R43, R119.reuse, 0x1 ;  /* 0x000000772b087211 */ /* 0x082fe200078a08ff */
[C---:B------:R-:W-:Y:S01]  /*41f0*/  IMAD.X R7, R120.reuse, 0x1, R73, P4 ;  /* 0x0000000178077824 */ /* 0x040fe200020e0649 */
[----:B------:R-:W-:Y:S02]  /*4200*/  PRMT R132, RZ, 0x7610, R132 ;  /* 0x00007610ff847816 */ /* 0x000fe40000000084 */
[----:B------:R-:W-:Y:S01]  /*4210*/  PRMT R131, RZ, 0x7610, R131 ;  /* 0x00007610ff837816 */ /* 0x000fe20000000083 */
[----:B------:R-:W-:Y:S01]  /*4220*/  IMAD.X R9, R120, 0x1, R74, P5 ;  /* 0x0000000178097824 */ /* 0x000fe200028e064a */
[C---:B------:R-:W-:Y:S02]  /*4230*/  ISETP.GT.AND P4, PT, R3.reuse, 0x14, PT ;  /* 0x000000140300780c */ /* 0x040fe40003f84270 */
[----:B------:R-:W-:Y:S01]  /*4240*/  ISETP.GT.AND P5, PT, R3, 0x15, PT ;  /* 0x000000150300780c */ /* 0x000fe20003fa4270 */
[----:B------:R1:W5:Y:S01]  /*4250*/  @P6 LDG.E.U16 R132, desc[UR22][R6.64] ;  /* 0x0000001606846981 */ /* 0x000362000c1e1500 */
[----:B---3--:R-:W-:-:S03]  /*4260*/  LEA R10, P6, R44, R119, 0x1 ;  /* 0x000000772c0a7211 */ /* 0x008fc600078c08ff */
[----:B------:R3:W5:Y:S01]  /*4270*/  @P3 LDG.E.U16 R131, desc[UR22][R8.64] ;  /* 0x0000001608833981 */ /* 0x000762000c1e1500 */
[-C--:B0-----:R-:W-:Y:S01]  /*4280*/  LEA R4, P3, R45, R119.reuse, 0x1 ;  /* 0x000000772d047211 */ /* 0x081fe200078608ff */
[C---:B------:R-:W-:Y:S01]  /*4290*/  IMAD.X R11, R120.reuse, 0x1, R75, P6 ;  /* 0x00000001780b7824 */ /* 0x040fe200030e064b */
[----:B------:R-:W-:Y:S02]  /*42a0*/  PRMT R134, RZ, 0x7610, R134 ;  /* 0x00007610ff867816 */ /* 0x000fe40000000086 */
[----:B------:R-:W-:Y:S01]  /*42b0*/  PRMT R133, RZ, 0x7610, R133 ;  /* 0x00007610ff857816 */ /* 0x000fe20000000085 */
[----:B------:R-:W-:Y:S01]  /*42c0*/  IMAD.X R5, R120, 0x1, R108, P3 ;  /* 0x0000000178057824 */ /* 0x000fe200018e066c */
[C---:B------:R-:W-:Y:S02]  /*42d0*/  ISETP.GT.AND P6, PT, R3.reuse, 0x16, PT ;  /* 0x000000160300780c */ /* 0x040fe40003fc4270 */
[----:B------:R-:W-:Y:S01]  /*42e0*/  ISETP.GT.AND P3, PT, R3, 0x17, PT ;  /* 0x000000170300780c */ /* 0x000fe20003f64270 */
[----:B------:R0:W5:Y:S01]  /*42f0*/  @P4 LDG.E.U16 R134, desc[UR22][R10.64] ;  /* 0x000000160a864981 */ /* 0x000162000c1e1500 */
[----:B-1----:R-:W-:-:S03]  /*4300*/  LEA R6, P4, R46, R119, 0x1 ;  /* 0x000000772e067211 */ /* 0x002fc600078808ff */
[----:B------:R1:W5:Y:S01]  /*4310*/  @P5 LDG.E.U16 R133, desc[UR22][R4.64] ;  /* 0x0000001604855981 */ /* 0x000362000c1e1500 */
[-C--:B---3--:R-:W-:Y:S01]  /*4320*/  LEA R8, P5, R47, R119.reuse, 0x1 ;  /* 0x000000772f087211 */ /* 0x088fe200078a08ff */
[C---:B------:R-:W-:Y:S01]  /*4330*/  IMAD.X R7, R120.reuse, 0x1, R109, P4 ;  /* 0x0000000178077824 */ /* 0x040fe200020e066d */
[----:B------:R-:W-:Y:S02]  /*4340*/  PRMT R136, RZ, 0x7610, R136 ;  /* 0x00007610ff887816 */ /* 0x000fe40000000088 */
        /* <DEDUP_REMOVED lines=16> */
[----:B------:R-:W5:Y:S01]  /*4450*/  @P5 LDG.E.U16 R137, desc[UR22][R4.64] ;  /* 0x0000001604895981 */ /* 0x000f62000c1e1500 */
        /* <DEDUP_REMOVED lines=8> */
[----:B------:R-:W-:-:S03]  /*44e0*/  LEA R12, P6, R52, R119, 0x1 ;  /* 0x00000077340c7211 */ /* 0x000fc600078c08ff */
[----:B------:R3:W5:Y:S01]  /*44f0*/  @P3 LDG.E.U16 R142, desc[UR22][R8.64] ;  /* 0x00000016088e3981 */ /* 0x000762000c1e1500 */
[-C--:B-1----:R-:W-:Y:S01]  /*4500*/  LEA R10, P3, R53, R119.reuse, 0x1 ;  /* 0x00000077350a7211 */ /* 0x082fe200078608ff */
[C---:B------:R-:W-:Y:S01]  /*4510*/  IMAD.X R13, R120.reuse, 0x1, R115, P6 ;  /* 0x00000001780d7824 */ /* 0x040fe200030e0673 */
[----:B------:R-:W-:Y:S02]  /*4520*/  PRMT R143, RZ, 0x7610, R143 ;  /* 0x00007610ff8f7816 */ /* 0x000fe4000000008f */
[----:B------:R-:W-:Y:S01]  /*4530*/  PRMT R144, RZ, 0x7610, R144 ;  /* 0x00007610ff907816 */ /* 0x000fe20000000090 */
[----:B------:R-:W-:Y:S01]  /*4540*/  IMAD.X R11, R120, 0x1, R116, P3 ;  /* 0x00000001780b7824 */ /* 0x000fe200018e0674 */
[-C--:B0-----:R-:W-:Y:S02]  /*4550*/  LEA R6, P6, R54, R119.reuse, 0x1 ;  /* 0x0000007736067211 */ /* 0x081fe400078c08ff */
[----:B------:R-:W5:Y:S01]  /*4560*/  @P4 LDG.E.U16 R143, desc[UR22][R12.64] ;  /* 0x000000160c8f4981 */ /* 0x000f62000c1e1500 */
[----:B------:R-:W-:-:S03]  /*4570*/  IADD3 R4, P4, PT, R20, R119, RZ ;  /* 0x0000007714047210 */ /* 0x000fc60007f9e0ff */
[----:B------:R0:W5:Y:S01]  /*4580*/  @P5 LDG.E.U16 R144, desc[UR22][R10.64] ;  /* 0x000000160a905981 */ /* 0x000162000c1e1500 */
[----:B---3--:R-:W-:Y:S01]  /*4590*/  LEA R8, P5, R56, R119, 0x1 ;  /* 0x0000007738087211 */ /* 0x008fe200078a08ff */
[C---:B------:R-:W-:Y:S01]  /*45a0*/  IMAD.X R5, R120.reuse, 0x1, R55, P4 ;  /* 0x0000000178057824 */ /* 0x040fe200020e0637 */
[C---:B------:R-:W-:Y:S01]  /*45b0*/  ISETP.GT.AND P3, PT, R3.reuse, RZ, PT ;  /* 0x000000ff0300720c */ /* 0x040fe20003f64270 */
[C---:B------:R-:W-:Y:S01]  /*45c0*/  IMAD.X R7, R120.reuse, 0x1, R117, P6 ;  /* 0x0000000178077824 */ /* 0x040fe200030e0675 */
[C---:B------:R-:W-:Y:S01]  /*45d0*/  ISETP.GT.AND P4, PT, R3.reuse, 0x1e, PT ;  /* 0x0000001e0300780c */ /* 0x040fe20003f84270 */
[----:B------:R-:W-:Y:S01]  /*45e0*/  IMAD.X R9, R120, 0x1, R118, P5 ;  /* 0x0000000178097824 */ /* 0x000fe200028e0676 */
[C---:B------:R-:W-:Y:S02]  /*45f0*/  ISETP.GT.AND P6, PT, R3.reuse, 0x1f, PT ;  /* 0x0000001f0300780c */ /* 0x040fe40003fc4270 */
[----:B------:R-:W-:Y:S01]  /*4600*/  ISETP.GT.AND P5, PT, R3, 0x1, PT ;  /* 0x000000010300780c */ /* 0x000fe20003fa4270 */
[----:B------:R-:W-:Y:S01]  /*4610*/  USHF.L.U32 UR4, UR4, 0x1f, URZ ;  /* 0x0000001f04047899 */ /* 0x000fe200080006ff */
[----:B------:R-:W-:-:S02]  /*4620*/  PRMT R139, RZ, 0x7610, R139 ;  /* 0x00007610ff8b7816 */ /* 0x000fc4000000008b */
[----:B------:R-:W-:Y:S02]  /*4630*/  PRMT R145, RZ, 0x7610, R145 ;  /* 0x00007610ff917816 */ /* 0x000fe40000000091 */
[----:B------:R-:W-:Y:S01]  /*4640*/  PRMT R146, RZ, 0x7610, R146 ;  /* 0x00007610ff927816 */ /* 0x000fe20000000092 */
[----:B0-----:R-:W-:Y:S01]  /*4650*/  @P3 IMAD.MOV.U32 R10, RZ, RZ, R119 ;  /* 0x000000ffff0a3224 */ /* 0x001fe200078e0077 */
[----:B------:R-:W-:Y:S01]  /*4660*/  PRMT R140, RZ, 0x7610, R140 ;  /* 0x00007610ff8c7816 */ /* 0x000fe2000000008c */
[----:B------:R-:W-:Y:S01]  /*4670*/  @P3 IMAD.MOV.U32 R11, RZ, RZ, R120 ;  /* 0x000000ffff0b3224 */ /* 0x000fe200078e0078 */
[----:B------:R-:W5:Y:S01]  /*4680*/  @P4 LDG.E.U16 R145, desc[UR22][R6.64] ;  /* 0x0000001606914981 */ /* 0x000f62000c1e1500 */
[----:B------:R-:W-:-:S03]  /*4690*/  IMAD.U32 R12, RZ, RZ, UR4 ;  /* 0x00000004ff0c7e24 */ /* 0x000fc6000f8e00ff */
[----:B------:R-:W5:Y:S04]  /*46a0*/  @P3 LDG.E.U16 R139, desc[UR22][R10.64] ;  /* 0x000000160a8b3981 */ /* 0x000f68000c1e1500 */
[----:B------:R-:W5:Y:S04]  /*46b0*/  @P6 LDG.E.U16 R146, desc[UR22][R8.64] ;  /* 0x0000001608926981 */ /* 0x000f68000c1e1500 */
[----:B------:R2:W5:Y:S01]  /*46c0*/  @P5 LDG.E.U16 R140, desc[UR22][R4.64] ;  /* 0x00000016048c5981 */ /* 0x000562000c1e1500 */
[----:B------:R-:W0:Y:S01]  /*46d0*/  SYNCS.PHASECHK.TRANS64.TRYWAIT P3, [UR8], R12 ;  /* 0x0000000cff0075a7 */ /* 0x000e220008061108 */
[----:B--2---:R-:W-:-:S02]  /*46e0*/  PRMT R5, R124, 0x5410, R123 ;  /* 0x000054107c057816 */ /* 0x004fc4000000007b */
[----:B----4-:R-:W-:Y:S01]  /*46f0*/  PRMT R6, R121, 0x5410, R122 ;  /* 0x0000541079067816 */ /* 0x010fe2000000007a */
[----:B0-----:R-:W-:Y:S06]  /*4700*/  @!P3 BRA `(.L_x_9) ;  /* 0x0000002400d4b947 */ /* 0x001fec0003800000 */
.L_x_17:
[----:B-----5:R-:W-:Y:S01]  /*4710*/  PRMT R7, R19, 0x5410, R18 ;  /* 0x0000541013077816 */ /* 0x020fe20000000012 */
[C---:B------:R-:W-:Y:S01]  /*4720*/  IMAD.WIDE R78, R38.reuse, 0x2, R78 ;  /* 0x00000002264e7825 */ /* 0x040fe200078e024e */
[----:B------:R-:W-:Y:S02]  /*4730*/  PRMT R8, R15, 0x5410, R14 ;  /* 0x000054100f087816 */ /* 0x000fe4000000000e */
[----:B------:R-:W-:Y:S01]  /*4740*/  PRMT R9, R17, 0x5410, R16 ;  /* 0x0000541011097816 */ /* 0x000fe20000000010 */
[----:B------:R-:W-:Y:S01]  /*4750*/  IMAD.WIDE R82, R38, 0x2, R82 ;  /* 0x0000000226527825 */ /* 0x000fe200078e0252 */
[----:B------:R-:W-:Y:S02]  /*4760*/  PRMT R10, R126, 0x5410, R125 ;  /* 0x000054107e0a7816 */ /* 0x000fe4000000007d */
[----:B------:R-:W-:Y:S01]  /*4770*/  PRMT R11, R128, 0x5410, R127 ;  /* 0x00005410800b7816 */ /* 0x000fe2000000007f */
[----:B------:R-:W-:Y:S01]  /*4780*/  IMAD.WIDE R86, R38, 0x2, R86 ;  /* 0x0000000226567825 */ /* 0x000fe200078e0256 */
[----:B------:R-:W-:-:S02]  /*4790*/  PRMT R12, R130, 0x5410, R129 ;  /* 0x00005410820c7816 */ /* 0x000fc40000000081 */
[----:B------:R-:W-:Y:S01]  /*47a0*/  PRMT R13, R132, 0x5410, R131 ;  /* 0x00005410840d7816 */ /* 0x000fe20000000083 */
[----:B------:R-:W-:Y:S01]  /*47b0*/  IMAD.WIDE R90, R38, 0x2, R90 ;  /* 0x00000002265a7825 */ /* 0x000fe200078e025a */
        /* <DEDUP_REMOVED lines=10> */
[----:B------:R-:W-:Y:S01]  /*4860*/  ISETP.GE.AND P3, PT, R34, R3, PT ;  /* 0x000000032200720c */ /* 0x000fe20003f66270 */
[C---:B------:R-:W-:Y:S01]  /*4870*/  IMAD.WIDE R106, R38.reuse, 0x2, R106 ;  /* 0x00000002266a7825 */ /* 0x040fe200078e026a */
[----:B------:R0:W-:Y:S01]  /*4880*/  STTM.x16 tmem[UR12+0x40], R4 ;  /* 0x00004004000079ed */ /* 0x0001e2000824000c */
[----:B------:R-:W1:Y:S02]  /*4890*/  FENCE.VIEW.ASYNC.T ;  /* 0x00000000000073c6 */ /* 0x000e640000000200 */
[----:B------:R-:W-:-:S04]  /*48a0*/  IMAD.WIDE R80, R38, 0x2, R80 ;  /* 0x0000000226507825 */ /* 0x000fc800078e0250 */
[----:B------:R-:W-:-:S04]  /*48b0*/  IMAD.WIDE R84, R38, 0x2, R84 ;  /* 0x0000000226547825 */ /* 0x000fc800078e0254 */
[----:B------:R-:W-:-:S04]  /*48c0*/  IMAD.WIDE R88, R38, 0x2, R88 ;  /* 0x0000000226587825 */ /* 0x000fc800078e0258 */
[----:B------:R-:W-:-:S04]  /*48d0*/  IMAD.WIDE R92, R38, 0x2, R92 ;  /* 0x00000002265c7825 */ /* 0x000fc800078e025c */
[----:B------:R-:W-:-:S04]  /*48e0*/  IMAD.WIDE R96, R38, 0x2, R96 ;  /* 0x0000000226607825 */ /* 0x000fc800078e0260 */
[----:B------:R-:W-:-:S04]  /*48f0*/  IMAD.WIDE R100, R38, 0x2, R100 ;  /* 0x0000000226647825 */ /* 0x000fc800078e0264 */
[----:B------:R-:W-:-:S04]  /*4900*/  IMAD.WIDE R104, R38, 0x2, R104 ;  /* 0x0000000226687825 */ /* 0x000fc800078e0268 */
[----:B------:R-:W-:Y:S01]  /*4910*/  IMAD.WIDE R76, R38, 0x2, R76 ;  /* 0x00000002264c7825 */ /* 0x000fe200078e024c */
[----:B0-----:R-:W-:Y:S01]  /*4920*/  PRMT R5, RZ, 0x7610, R5 ;  /* 0x00007610ff057816 */ /* 0x001fe20000000005 */
[----:B-1----:R-:W-:Y:S01]  /*4930*/  BAR.SYNC.DEFER_BLOCKING 0x0 ;  /* 0x0000000000007b1d */ /* 0x002fe20000010000 */
[----:B------:R-:W-:Y:S02]  /*4940*/  PRMT R7, RZ, 0x7610, R7 ;  /* 0x00007610ff077816 */ /* 0x000fe40000000007 */
[----:B------:R-:W-:Y:S02]  /*4950*/  PRMT R9, RZ, 0x7610, R9 ;  /* 0x00007610ff097816 */ /* 0x000fe40000000009 */
[----:B------:R-:W-:Y:S02]  /*4960*/  PRMT R11, RZ, 0x7610, R11 ;  /* 0x00007610ff0b7816 */ /* 0x000fe4000000000b */
        /* <DEDUP_REMOVED lines=9> */
[----:B------:R-:W2:Y:S01]  /*4a00*/  @!P3 LDG.E.U16 R5, desc[UR22][R106.64] ;  /* 0x000000166a05b981 */ /* 0x000ea2000c1e1500 */
[----:B------:R-:W-:Y:S02]  /*4a10*/  PRMT R14, RZ, 0x7610, R14 ;  /* 0x00007610ff0e7816 */ /* 0x000fe4000000000e */
[----:B------:R-:W-:Y:S01]  /*4a20*/  PRMT R16, RZ, 0x7610, R16 ;  /* 0x00007610ff107816 */ /* 0x000fe20000000010 */
[----:B------:R-:W3:Y:S01]  /*4a30*/  @!P3 LDG.E.U16 R7, desc[UR22][R102.64] ;  /* 0x000000166607b981 */ /* 0x000ee2000c1e1500 */
[----:B------:R-:W-:-:S03]  /*4a40*/  PRMT R18, RZ, 0x7610, R18 ;  /* 0x00007610ff127816 */ /* 0x000fc60000000012 */
[----:B------:R-:W4:Y:S04]  /*4a50*/  @!P3 LDG.E.U16 R9, desc[UR22][R98.64] ;  /* 0x000000166209b981 */ /* 0x000f28000c1e1500 */
        /* <DEDUP_REMOVED lines=12> */
[----:B------:R-:W4:Y:S01]  /*4b20*/  @!P3 LDG.E.U16 R18, desc[UR22][R76.64] ;  /* 0x000000164c12b981 */ /* 0x000f22000c1e1500 */
[----:B------:R-:W-:Y:S01]  /*4b30*/  BAR.SYNC.DEFER_BLOCKING 0x0 ;  /* 0x0000000000007b1d */ /* 0x000fe20000010000 */
[----:B------:R-:W-:-:S04]  /*4b40*/  ULEA UR8, UR21, UR11, 0x3 ;  /* 0x0000000b15087291 */ /* 0x000fc8000f8e18ff */
[----:B------:R-:W-:Y:S01]  /*4b50*/  UIADD3 UR8, UPT, UPT, UR8, 0x2000, URZ ;  /* 0x0000200008087890 */ /* 0x000fe2000fffe0ff */
[----:B--2---:R0:W-:Y:S04]  /*4b60*/  STS.U16 [R36+UR11+0x1000], R5 ;  /* 0x0010000524007988 */ /* 0x0041e8000800040b */
[----:B---3--:R0:W-:Y:S04]  /*4b70*/  STS.U16 [R36+UR11+0x1200], R7 ;  /* 0x0012000724007988 */ /* 0x0081e8000800040b */
[----:B----4-:R0:W-:Y:S04]  /*4b80*/  STS.U16 [R36+UR11+0x1400], R9 ;  /* 0x0014000924007988 */ /* 0x0101e8000800040b */
[----:B------:R0:W-:Y:S04]  /*4b90*/  STS.U16 [R36+UR11+0x1600], R11 ;  /* 0x0016000b24007988 */ /* 0x0001e8000800040b */
        /* <DEDUP_REMOVED lines=13> */
[----:B-1----:R-:W1:Y:S02]  /*4c70*/  FENCE.VIEW.ASYNC.S ;  /* 0x00000000000073c6 */ /* 0x002e640000000000 */
[----:B-1----:R-:W-:Y:S06]  /*4c80*/  BAR.SYNC.DEFER_BLOCKING 0x0 ;  /* 0x0000000000007b1d */ /* 0x002fec0000010000 */
[----:B------:R-:W-:Y:S05]  /*4c90*/  @P0 BRA `(.L_x_10) ;  /* 0x0000000000340947 */ /* 0x000fea0003800000 */
[----:B------:R-:W-:Y:S01]  /*4ca0*/  UIADD3 UR24, UPT, UPT, UR10, 0x48, URZ ;  /* 0x000000480a187890 */ /* 0x000fe2000fffe0ff */
[----:B------:R-:W-:Y:S01]  /*4cb0*/  UMOV UR16, UR6 ;  /* 0x0000000600107c82 */ /* 0x000fe20008000000 */
[----:B------:R-:W-:Y:S01]  /*4cc0*/  UMOV UR17, 0x80004020 ;  /* 0x8000402000117882 */ /* 0x000fe20000000000 */
[----:B------:R-:W-:Y:S01]  /*4cd0*/  UMOV UR18, 0x0 ;  /* 0x0000000000127882 */ /* 0x000fe20000000000 */
[----:B------:R-:W-:Y:S01]  /*4ce0*/  UMOV UR19, 0x8100010 ;  /* 0x0810001000137882 */ /* 0x000fe20000000000 */
[----:B------:R-:W-:Y:S01]  /*4cf0*/  UMOV UR9, URZ ;  /* 0x000000ff00097c82 */ /* 0x000fe20008000000 */
[----:B------:R-:W-:Y:S01]  /*4d00*/  UMOV UR26, 0x0 ;  /* 0x00000000001a7882 */ /* 0x000fe20000000000 */
[----:B------:R-:W-:Y:S01]  /*4d10*/  UMOV UR27, 0x8100010 ;  /* 0x08100010001b7882 */ /* 0x000fe20000000000 */
[----:B------:R1:W-:Y:S01]  /*4d20*/  UTCHMMA tmem[UR13], gdesc[UR16], tmem[UR10], tmem[UR18], idesc[UR19], UPT ;  /* 0x00ff12100d0079ea */ /* 0x0003e2000b80000a */
[----:B------:R-:W-:Y:S01]  /*4d30*/  UMOV UR4, UR8 ;  /* 0x0000000800047c82 */ /* 0x000fe20008000000 */
[----:B------:R1:W-:Y:S01]  /*4d40*/  UTCHMMA tmem[UR24], gdesc[UR14], tmem[UR10], tmem[UR26], idesc[UR27], UPT ;  /* 0x00ff1a0e180079ea */ /* 0x0003e2000b80000a */
[----:B------:R1:W-:Y:S01]  /*4d50*/  UTCBAR [UR4], URZ ;  /* 0x000000ff040073e9 */ /* 0x0003e200080000ff */
[----:B------:R-:W-:-:S02]  /*4d60*/  NOP ;  /* 0x0000000000007918 */ /* 0x000fc40000000000 */
.L_x_10:
[----:B------:R-:W-:Y:S01]  /*4d70*/  UIADD3 UR21, UPT, UPT, UR21, 0x1, URZ ;  /* 0x0000000115157890 */ /* 0x000fe2000fffe0ff */
[----:B0-----:R-:W-:Y:S01]  /*4d80*/  IMAD.MOV.U32 R4, RZ, RZ, R119 ;  /* 0x000000ffff047224 */ /* 0x001fe200078e0077 */
[----:B------:R-:W-:Y:S01]  /*4d90*/  UIADD3 UR20, UPT, UPT, UR20, -0x1, URZ ;  /* 0xffffffff14147890 */ /* 0x000fe2000fffe0ff */
[----:B------:R-:W-:Y:S01]  /*4da0*/  IMAD.MOV.U32 R5, RZ, RZ, R120 ;  /* 0x000000ffff057224 */ /* 0x000fe200078e0078 */
[----:B------:R-:W-:Y:S01]  /*4db0*/  UISETP.GT.AND UP0, UPT, UR21, 0x1, UPT ;  /* 0x000000011500788c */ /* 0x000fe2000bf04270 */
[----:B------:R-:W-:Y:S02]  /*4dc0*/  VIADD R3, R3, 0xffffffe0 ;  /* 0xffffffe003037836 */ /* 0x000fe40000000000 */
[----:B------:R-:W-:Y:S01]  /*4dd0*/  IMAD.WIDE R4, R35, 0x2, R4 ;  /* 0x0000000223047825 */ /* 0x000fe200078e0204 */
[----:B-1----:R-:W-:Y:S02]  /*4de0*/  USEL UR4, URZ, 0x1, !UP0 ;  /* 0x00000001ff047887 */ /* 0x002fe4000c000000 */
[----:B------:R-:W-:Y:S01]  /*4df0*/  USEL UR21, UR21, URZ, !UP0 ;  /* 0x000000ff15157287 */ /* 0x000fe2000c000000 */
[----:B------:R-:W-:Y:S01]  /*4e00*/  IMAD.MOV.U32 R119, RZ, RZ, R4 ;  /* 0x000000ffff777224 */ /* 0x000fe200078e0004 */
[----:B------:R-:W-:Y:S01]  /*4e10*/  UISETP.NE.U32.AND UP0, UPT, UR20, URZ, UPT ;  /* 0x000000ff1400728c */ /* 0x000fe2000bf05070 */
[----:B------:R-:W-:Y:S01]  /*4e20*/  IMAD.MOV.U32 R120, RZ, RZ, R5 ;  /* 0x000000ffff787224 */ /* 0x000fe200078e0005 */
[----:B------:R-:W-:-:S03]  /*4e30*/  ULOP3.LUT UR9, UR5, UR4, URZ, 0x3c, !UPT ;  /* 0x0000000405097292 */ /* 0x000fc6000f8e3cff */
[----:B------:R-:W-:-:S04]  /*4e40*/  UMOV UR4, UR5 ;  /* 0x0000000500047c82 */ /* 0x000fc80008000000 */
[----:B------:R-:W-:Y:S01]  /*4e50*/  UMOV UR5, UR9 ;  /* 0x0000000900057c82 */ /* 0x000fe20008000000 */
[----:B------:R-:W-:Y:S05]  /*4e60*/  BRA.U UP0, `(.L_x_11) ;  /* 0xffffffed00907547 */ /* 0x000fea000b83ffff */
.L_x_8:
[----:B------:R-:W-:Y:S01]  /*4e70*/  ISETP.GE.AND P0, PT, R33, 0x20, PT ;  /* 0x000000202100780c */ /* 0x000fe20003f06270 */
[----:B------:R-:W0:Y:S01]  /*4e80*/  LDCU UR5, c[0x0][0x3b4] ;  /* 0x00007680ff0577ac */ /* 0x000e220008000800 */
[----:B------:R-:W1:Y:S01]  /*4e90*/  LDCU UR6, c[0x0][0x3b8] ;  /* 0x00007700ff0677ac */ /* 0x000e620008000800 */
[----:B------:R-:W2:Y:S10]  /*4ea0*/  LDCU.128 UR16, c[0x0][0x390] ;  /* 0x00007200ff1077ac */ /* 0x000eb40008000c00 */
[----:B------:R-:W-:Y:S05]  /*4eb0*/  @!P0 BRA `(.L_x_12) ;  /* 0x0000000000108947 */ /* 0x000fea0003800000 */
[----:B------:R-:W-:-:S06]  /*4ec0*/  USHF.L.U32 UR4, UR4, 0x1f, URZ ;  /* 0x0000001f04047899 */ /* 0x000fcc00080006ff */
[----:B------:R-:W-:-:S04]  /*4ed0*/  IMAD.U32 R3, RZ, RZ, UR4 ;  /* 0x00000004ff037e24 */ /* 0x000fc8000f8e00ff */
[----:B------:R-:W3:Y:S02]  /*4ee0*/  SYNCS.PHASECHK.TRANS64.TRYWAIT P0, [UR8], R3 ;  /* 0x00000003ff0075a7 */ /* 0x000ee40008001108 */
[----:B---3--:R-:W-:Y:S05]  /*4ef0*/  @!P0 BRA `(.L_x_13) ;  /* 0x0000001c00e48947 */ /* 0x008fea0003800000 */
.L_x_12:
[----:B------:R-:W-:Y:S01]  /*4f00*/  BAR.SYNC.DEFER_BLOCKING 0x0 ;  /* 0x0000000000007b1d */ /* 0x000fe20000010000 */
[----:B-1----:R-:W-:Y:S01]  /*4f10*/  IMAD R69, R0, UR6, RZ ;  /* 0x0000000600457c24 */ /* 0x002fe2000f8e02ff */
[C---:B--2---:R-:W-:Y:S01]  /*4f20*/  ISETP.GE.AND P0, PT, R2.reuse, UR18, PT ;  /* 0x0000001202007c0c */ /* 0x044fe2000bf06270 */
[----:B0-----:R-:W-:Y:S02]  /*4f30*/  IMAD R3, R2, UR5, RZ ;  /* 0x0000000502037c24 */ /* 0x001fe4000f8e02ff */
[----:B------:R-:W-:Y:S02]  /*4f40*/  VIADD R71, R69, UR6 ;  /* 0x0000000645477c36 */ /* 0x000fe40008000000 */
[C---:B------:R-:W-:Y:S01]  /*4f50*/  VIADD R68, R0.reuse, 0x2 ;  /* 0x0000000200447836 */ /* 0x040fe20000000000 */
[----:B------:R-:W-:Y:S01]  /*4f60*/  LEA R2, P3, R3, UR16, 0x1 ;  /* 0x0000001003027c11 */ /* 0x000fe2000f8608ff */
[----:B------:R-:W-:Y:S02]  /*4f70*/  VIADD R73, R71, UR6 ;  /* 0x0000000647497c36 */ /* 0x000fe40008000000 */
[----:B------:R-:W-:Y:S01]  /*4f80*/  VIADD R70, R0, 0x1 ;  /* 0x0000000100467836 */ /* 0x000fe20000000000 */
[----:B------:R-:W-:Y:S01]  /*4f90*/  ISETP.LT.AND P4, PT, R68, UR19, !P0 ;  /* 0x0000001344007c0c */ /* 0x000fe2000c781270 */
[----:B------:R-:W-:Y:S01]  /*4fa0*/  VIADD R74, R73, UR6 ;  /* 0x00000006494a7c36 */ /* 0x000fe20008000000 */
[----:B------:R-:W-:Y:S01]  /*4fb0*/  LEA.HI.X.SX32 R3, R3, UR17, 0x1, P3 ;  /* 0x0000001103037c11 */ /* 0x000fe200098f0eff */
[----:B------:R-:W-:Y:S01]  /*4fc0*/  VIADD R83, R0, 0x3 ;  /* 0x0000000300537836 */ /* 0x000fe20000000000 */
[----:B------:R-:W-:Y:S01]  /*4fd0*/  ISETP.LT.AND P5, PT, R70, UR19, !P0 ;  /* 0x0000001346007c0c */ /* 0x000fe2000c7a1270 */
[----:B------:R-:W-:Y:S01]  /*4fe0*/  VIADD R75, R74, UR6 ;  /* 0x000000064a4b7c36 */ /* 0x000fe20008000000 */
[-C--:B------:R-:W-:Y:S01]  /*4ff0*/  LEA R68, P3, R69, R2.reuse, 0x1 ;  /* 0x0000000245447211 */ /* 0x080fe200078608ff */
[----:B------:R-:W-:Y:S01]  /*5000*/  VIADD R86, R0, 0x4 ;  /* 0x0000000400567836 */ /* 0x000fe20000000000 */
[-C--:B------:R-:W-:Y:S01]  /*5010*/  LEA R70, P6, R71, R2.reuse, 0x1 ;  /* 0x0000000247467211 */ /* 0x080fe200078c08ff */
[----:B------:R-:W-:Y:S01]  /*5020*/  VIADD R77, R75, UR6 ;  /* 0x000000064b4d7c36 */ /* 0x000fe20008000000 */
[-C--:B------:R-:W-:Y:S01]  /*5030*/  LEA.HI.X.SX32 R69, R69, R3.reuse, 0x1, P3 ;  /* 0x0000000345457211 */ /* 0x080fe200018f0eff */
[----:B------:R-:W0:Y:S02]  /*5040*/  @!P2 SYNCS.CCTL.IV [UR11+0x2000] ;  /* 0x00200000ff00a9b1 */ /* 0x000e24000800000b */
[----:B0-----:R-:W-:Y:S01]  /*5050*/  BAR.SYNC.DEFER_BLOCKING 0x0 ;  /* 0x0000000000007b1d */ /* 0x001fe20000010000 */
[----:B------:R-:W-:Y:S01]  /*5060*/  LEA.HI.X.SX32 R71, R71, R3, 0x1, P6 ;  /* 0x0000000347477211 */ /* 0x000fe200030f0eff */
[----:B------:R-:W-:Y:S01]  /*5070*/  VIADD R79, R77, UR6 ;  /* 0x000000064d4f7c36 */ /* 0x000fe20008000000 */
[----:B------:R-:W-:-:S03]  /*5080*/  LEA R72, P6, R74, R2, 0x1 ;  /* 0x000000024a487211 */ /* 0x000fc600078c08ff */
[----:B------:R-:W-:Y:S01]  /*5090*/  VIADD R81, R79, UR6 ;  /* 0x000000064f517c36 */ /* 0x000fe20008000000 */
[----:B------:R-:W0:Y:S03]  /*50a0*/  LDTM.x64 R4, tmem[UR12] ;  /* 0x0000000c000479ee */ /* 0x000e260008340000 */
[----:B------:R-:W-:Y:S01]  /*50b0*/  VIADD R84, R81, UR6 ;  /* 0x0000000651547c36 */ /* 0x000fe20008000000 */
[----:B------:R-:W1:Y:S01]  /*50c0*/  @!P2 SYNCS.CCTL.IV [UR11+0x2008] ;  /* 0x00200800ff00a9b1 */ /* 0x000e62000800000b */
[----:B------:R-:W-:Y:S01]  /*50d0*/  ISETP.LT.AND P2, PT, R0, UR19, !P0 ;  /* 0x0000001300007c0c */ /* 0x000fe2000c741270 */
[----:B------:R-:W-:Y:S01]  /*50e0*/  NOP ;  /* 0x0000000000007918 */ /* 0x000fe20000000000 */
[----:B0-----:R-:W-:Y:S02]  /*50f0*/  F2FP.F16.F32.PACK_AB R85, R5, R4 ;  /* 0x000000040555723e */ /* 0x001fe400000000ff */
[----:B------:R-:W-:-:S02]  /*5100*/  LEA R4, P3, R73, R2, 0x1 ;  /* 0x0000000249047211 */ /* 0x000fc400078608ff */
[----:B------:R-:W-:Y:S01]  /*5110*/  F2FP.F16.F32.PACK_AB R6, R7, R6 ;  /* 0x000000060706723e */ /* 0x000fe200000000ff */
[----:B------:R-:W-:Y:S01]  /*5120*/  VIADD R7, R0, 0x6 ;  /* 0x0000000600077836 */ /* 0x000fe20000000000 */
[----:B------:R-:W-:-:S05]  /*5130*/  LEA.HI.X.SX32 R5, R73, R3, 0x1, P3 ;  /* 0x0000000349057211 */ /* 0x000fca00018f0eff */
[----:B------:R0:W-:Y:S01]  /*5140*/  @P2 STG.E.U16 desc[UR22][R68.64], R85 ;  /* 0x0000005544002986 */ /* 0x0001e2000c101516 */
[-C--:B------:R-:W-:Y:S02]  /*5150*/  LEA.HI.X.SX32 R73, R74, R3.reuse, 0x1, P6 ;  /* 0x000000034a497211 */ /* 0x080fe400030f0eff */
[-C--:B------:R-:W-:Y:S02]  /*5160*/  LEA R74, P3, R75, R2.reuse, 0x1 ;  /* 0x000000024b4a7211 */ /* 0x080fe400078608ff */
[-C--:B------:R-:W-:Y:S02]  /*5170*/  LEA R76, P6, R77, R2.reuse, 0x1 ;  /* 0x000000024d4c7211 */ /* 0x080fe400078c08ff */
[-C--:B------:R-:W-:Y:S02]  /*5180*/  LEA.HI.X.SX32 R75, R75, R3.reuse, 0x1, P3 ;  /* 0x000000034b4b7211 */ /* 0x080fe400018f0eff */
[----:B------:R-:W-:Y:S02]  /*5190*/  LEA R78, P3, R79, R2, 0x1 ;  /* 0x000000024f4e7211 */ /* 0x000fe400078608ff */
[----:B------:R-:W-:-:S02]  /*51a0*/  LEA.HI.X.SX32 R77, R77, R3, 0x1, P6 ;  /* 0x000000034d4d7211 */ /* 0x000fc400030f0eff */
[-C--:B------:R-:W-:Y:S02]  /*51b0*/  LEA R80, P6, R81, R2.reuse, 0x1 ;  /* 0x0000000251507211 */ /* 0x080fe400078c08ff */
[-C--:B------:R-:W-:Y:S02]  /*51c0*/  LEA.HI.X.SX32 R79, R79, R3.reuse, 0x1, P3 ;  /* 0x000000034f4f7211 */ /* 0x080fe400018f0eff */
[C---:B------:R-:W-:Y:S02]  /*51d0*/  LEA R82, P3, R84.reuse, R2, 0x1 ;  /* 0x0000000254527211 */ /* 0x040fe400078608ff */
[-C--:B------:R-:W-:Y:S02]  /*51e0*/  LEA.HI.X.SX32 R81, R81, R3.reuse, 0x1, P6 ;  /* 0x0000000351517211 */ /* 0x080fe400030f0eff */
[----:B------:R-:W-:Y:S02]  /*51f0*/  ISETP.LT.AND P6, PT, R83, UR19, !P0 ;  /* 0x0000001353007c0c */ /* 0x000fe4000c7c1270 */
[C---:B------:R-:W-:Y:S01]  /*5200*/  LEA.HI.X.SX32 R83, R84.reuse, R3, 0x1, P3 ;  /* 0x0000000354537211 */ /* 0x040fe200018f0eff */
[----:B------:R-:W-:Y:S01]  /*5210*/  VIADD R84, R84, UR6 ;  /* 0x0000000654547c36 */ /* 0x000fe20008000000 */
[----:B------:R-:W-:Y:S01]  /*5220*/  ISETP.LT.AND P3, PT, R86, UR19, !P0 ;  /* 0x0000001356007c0c */ /* 0x000fe2000c761270 */
[----:B------:R-:W-:Y:S01]  /*5230*/  VIADD R86, R0, 0x5 ;  /* 0x0000000500567836 */ /* 0x000fe20000000000 */
[----:B0-----:R-:W-:-:S02]  /*5240*/  PRMT R69, R85, 0x7632, R69 ;  /* 0x0000763255457816 */ /* 0x001fc40000000045 */
[----:B------:R-:W-:Y:S02]  /*5250*/  F2FP.F16.F32.PACK_AB R8, R9, R8 ;  /* 0x000000080908723e */ /* 0x000fe400000000ff */
[----:B------:R-:W-:Y:S01]  /*5260*/  ISETP.LT.AND P2, PT, R86, UR19, !P0 ;  /* 0x0000001356007c0c */ /* 0x000fe2000c741270 */
[----:B------:R-:W-:Y:S01]  /*5270*/  @P5 STG.E.U16 desc[UR22][R70.64], R69 ;  /* 0x0000004546005986 */ /* 0x000fe2000c101516 */
[----:B------:R-:W-:Y:S02]  /*5280*/  PRMT R86, R6, 0x7610, R86 ;  /* 0x0000761006567816 */ /* 0x000fe40000000056 */
[----:B------:R-:W-:Y:S01]  /*5290*/  ISETP.LT.AND P5, PT, R7, UR19, !P0 ;  /* 0x0000001307007c0c */ /* 0x000fe2000c7a1270 */
[C---:B------:R-:W-:Y:S01]  /*52a0*/  VIADD R7, R0.reuse, 0x7 ;  /* 0x0000000700077836 */ /* 0x040fe20000000000 */
[----:B------:R-:W-:Y:S01]  /*52b0*/  F2FP.F16.F32.PACK_AB R10, R11, R10 ;  /* 0x0000000a0b0a723e */ /* 0x000fe200000000ff */
[----:B------:R0:W-:Y:S01]  /*52c0*/  @P4 STG.E.U16 desc[UR22][R4.64], R86 ;  /* 0x0000005604004986 */ /* 0x0001e2000c101516 */
[----:B------:R-:W-:Y:S01]  /*52d0*/  F2FP.F16.F32.PACK_AB R12, R13, R12 ;  /* 0x0000000c0d0c723e */ /* 0x000fe200000000ff */
[----:B------:R-:W-:Y:S01]  /*52e0*/  VIADD R11, R0, 0xe ;  /* 0x0000000e000b7836 */ /* 0x000fe20000000000 */
[----:B------:R-:W-:-:S02]  /*52f0*/  ISETP.LT.AND P4, PT, R7, UR19, !P0 ;  /* 0x0000001307007c0c */ /* 0x000fc4000c781270 */
[----:B------:R-:W-:Y:S02]  /*5300*/  PRMT R7, R8, 0x7632, R7 ;  /* 0x0000763208077816 */ /* 0x000fe40000000007 */
[----:B------:R-:W-:Y:S02]  /*5310*/  PRMT R9, R12, 0x7632, R9 ;  /* 0x000076320c097816 */ /* 0x000fe40000000009 */
[----:B------:R-:W-:Y:S01]  /*5320*/  F2FP.F16.F32.PACK_AB R14, R15, R14 ;  /* 0x0000000e0f0e723e */ /* 0x000fe200000000ff */
[C---:B------:R-:W-:Y:S01]  /*5330*/  VIADD R15, R0.reuse, 0x3e ;  /* 0x0000003e000f7836 */ /* 0x040fe20000000000 */
[----:B------:R-:W-:Y:S01]  /*5340*/  F2FP.F16.F32.PACK_AB R16, R17, R16 ;  /* 0x000000101110723e */ /* 0x000fe200000000ff */
[----:B0-----:R-:W-:Y:S01]  /*5350*/  VIADD R4, R0, 0xa ;  /* 0x0000000a00047836 */ /* 0x001fe20000000000 */
[----:B------:R-:W-:Y:S01]  /*5360*/  PRMT R5, R6, 0x7632, R5 ;  /* 0x0000763206057816 */ /* 0x000fe20000000005 */
[----:B------:R-:W-:Y:S01]  /*5370*/  VIADD R6, R0, 0x8 ;  /* 0x0000000800067836 */ /* 0x000fe20000000000 */
[----:B------:R-:W-:-:S02]  /*5380*/  PRMT R13, R14, 0x7632, R13 ;  /* 0x000076320e0d7816 */ /* 0x000fc4000000000d */
[----:B------:R-:W-:Y:S01]  /*5390*/  F2FP.F16.F32.PACK_AB R18, R19, R18 ;  /* 0x000000121312723e */ /* 0x000fe200000000ff */
[----:B------:R0:W-:Y:S01]  /*53a0*/  @P6 STG.E.U16 desc[UR22][R72.64], R5 ;  /* 0x0000000548006986 */ /* 0x0001e2000c101516 */
[----:B------:R-:W-:Y:S01]  /*53b0*/  ISETP.LT.AND P6, PT, R6, UR19, !P0 ;  /* 0x0000001306007c0c */ /* 0x000fe2000c7c1270 */
[----:B------:R-:W-:Y:S01]  /*53c0*/  VIADD R6, R0, 0x9 ;  /* 0x0000000900067836 */ /* 0x000fe20000000000 */
[----:B------:R-:W-:Y:S01]  /*53d0*/  F2FP.F16.F32.PACK_AB R20, R21, R20 ;  /* 0x000000141514723e */ /* 0x000fe200000000ff */
[----:B------:R-:W-:Y:S01]  /*53e0*/  @P3 STG.E.U16 desc[UR22][R74.64], R8 ;  /* 0x000000084a003986 */ /* 0x000fe2000c101516 */
[----:B------:R-:W-:Y:S02]  /*53f0*/  F2FP.F16.F32.PACK_AB R22, R23, R22 ;  /* 0x000000161716723e */ /* 0x000fe400000000ff */
[----:B------:R-:W-:Y:S01]  /*5400*/  ISETP.LT.AND P3, PT, R6, UR19, !P0 ;  /* 0x0000001306007c0c */ /* 0x000fe2000c761270 */
[----:B------:R2:W-:Y:S01]  /*5410*/  @P2 STG.E.U16 desc[UR22][R76.64], R7 ;  /* 0x000000074c002986 */ /* 0x0005e2000c101516 */
[----:B------:R-:W-:Y:S01]  /*5420*/  ISETP.LT.AND P2, PT, R4, UR19, !P0 ;  /* 0x0000001304007c0c */ /* 0x000fe2000c741270 */
[----:B------:R-:W-:Y:S01]  /*5430*/  VIADD R4, R0, 0xb ;  /* 0x0000000b00047836 */ /* 0x000fe20000000000 */
[----:B------:R-:W-:Y:S01]  /*5440*/  F2FP.F16.F32.PACK_AB R24, R25, R24 ;  /* 0x000000181918723e */ /* 0x000fe200000000ff */
[----:B------:R-:W-:Y:S01]  /*5450*/  @P5 STG.E.U16 desc[UR22][R78.64], R10 ;  /* 0x0000000a4e005986 */ /* 0x000fe2000c101516 */
[----:B0-----:R-:W-:Y:S01]  /*5460*/  PRMT R5, R10, 0x7632, R5 ;  /* 0x000076320a057816 */ /* 0x001fe20000000005 */
[----:B------:R-:W-:Y:S01]  /*5470*/  VIADD R6, R0, 0xc ;  /* 0x0000000c00067836 */ /* 0x000fe20000000000 */
[----:B------:R-:W-:-:S02]  /*5480*/  ISETP.LT.AND P5, PT, R4, UR19, !P0 ;  /* 0x0000001304007c0c */ /* 0x000fc4000c7a1270 */
[----:B------:R-:W-:Y:S01]  /*5490*/  F2FP.F16.F32.PACK_AB R26, R27, R26 ;  /* 0x0000001a1b1a723e */ /* 0x000fe200000000ff */
[----:B------:R0:W-:Y:S01]  /*54a0*/  @P4 STG.E.U16 desc[UR22][R80.64], R5 ;  /* 0x0000000550004986 */ /* 0x0001e2000c101516 */
[----:B------:R-:W-:Y:S01]  /*54b0*/  LEA R4, P4, R84, R2, 0x1 ;  /* 0x0000000254047211 */ /* 0x000fe200078808ff */
[----:B--2---:R-:W-:Y:S01]  /*54c0*/  VIADD R7, R0, 0xd ;  /* 0x0000000d00077836 */ /* 0x004fe20000000000 */
[----:B------:R-:W-:Y:S01]  /*54d0*/  F2FP.F16.F32.PACK_AB R28, R29, R28 ;  /* 0x0000001c1d1c723e */ /* 0x000fe200000000ff */
[----:B------:R-:W-:Y:S01]  /*54e0*/  @P6 STG.E.U16 desc[UR22][R82.64], R12 ;  /* 0x0000000c52006986 */ /* 0x000fe2000c101516 */
[----:B------:R-:W-:Y:S02]  /*54f0*/  F2FP.F16.F32.PACK_AB R30, R31, R30 ;  /* 0x0000001e1f1e723e */ /* 0x000fe400000000ff */
[----:B------:R-:W-:Y:S02]  /*5500*/  F2FP.F16.F32.PACK_AB R32, R33, R32 ;  /* 0x000000202120723e */ /* 0x000fe400000000ff */
[----:B------:R-:W-:-:S02]  /*5510*/  F2FP.F16.F32.PACK_AB R34, R35, R34 ;  /* 0x000000222322723e */ /* 0x000fc400000000ff */
[----:B------:R-:W-:Y:S02]  /*5520*/  F2FP.F16.F32.PACK_AB R36, R37, R36 ;  /* 0x000000242524723e */ /* 0x000fe400000000ff */
[C---:B0-----:R-:W-:Y:S01]  /*5530*/  LEA.HI.X.SX32 R5, R84.reuse, R3, 0x1, P4 ;  /* 0x0000000354057211 */ /* 0x041fe200020f0eff */
[----:B------:R-:W-:Y:S01]  /*5540*/  VIADD R84, R84, UR6 ;  /* 0x0000000654547c36 */ /* 0x000fe20008000000 */
[----:B------:R-:W-:Y:S02]  /*5550*/  ISETP.LT.AND P4, PT, R6, UR19, !P0 ;  /* 0x0000001306007c0c */ /* 0x000fe4000c781270 */
[----:B------:R-:W-:Y:S01]  /*5560*/  F2FP.F16.F32.PACK_AB R38, R39, R38 ;  /* 0x000000262726723e */ /* 0x000fe200000000ff */
[C---:B------:R-:W-:Y:S01]  /*5570*/  VIADD R10, R84.reuse, UR6 ;  /* 0x00000006540a7c36 */ /* 0x040fe20008000000 */
[----:B------:R-:W-:Y:S01]  /*5580*/  LEA R6, P6, R84, R2, 0x1 ;  /* 0x0000000254067211 */ /* 0x000fe200078c08ff */
[----:B------:R0:W-:Y:S01]  /*5590*/  @P3 STG.E.U16 desc[UR22][R4.64], R9 ;  /* 0x0000000904003986 */ /* 0x0001e2000c101516 */
[----:B------:R-:W-:-:S02]  /*55a0*/  ISETP.LT.AND P3, PT, R7, UR19, !P0 ;  /* 0x0000001307007c0c */ /* 0x000fc4000c761270 */
[-C--:B------:R-:W-:Y:S02]  /*55b0*/  LEA.HI.X.SX32 R7, R84, R3.reuse, 0x1, P6 ;  /* 0x0000000354077211 */ /* 0x080fe400030f0eff */
[----:B------:R-:W-:Y:S02]  /*55c0*/  LEA R8, P6, R10, R2, 0x1 ;  /* 0x000000020a087211 */ /* 0x000fe400078c08ff */
[----:B------:R-:W-:Y:S01]  /*55d0*/  F2FP.F16.F32.PACK_AB R40, R41, R40 ;  /* 0x000000282928723e */ /* 0x000fe200000000ff */
[----:B------:R2:W-:Y:S01]  /*55e0*/  @P2 STG.E.U16 desc[UR22][R6.64], R14 ;  /* 0x0000000e06002986 */ /* 0x0005e2000c101516 */
[----:B------:R-:W-:Y:S02]  /*55f0*/  ISETP.LT.AND P2, PT, R11, UR19, !P0 ;  /* 0x000000130b007c0c */ /* 0x000fe4000c741270 */
[----:B------:R-:W-:Y:S01]  /*5600*/  F2FP.F16.F32.PACK_AB R42, R43, R42 ;  /* 0x0000002a2b2a723e */ /* 0x000fe200000000ff */
[----:B0-----:R-:W-:Y:S01]  /*5610*/  VIADD R5, R0, 0xf ;  /* 0x0000000f00057836 */ /* 0x001fe20000000000 */
[C---:B------:R-:W-:Y:S01]  /*5620*/  LEA.HI.X.SX32 R9, R10.reuse, R3, 0x1, P6 ;  /* 0x000000030a097211 */ /* 0x040fe200030f0eff */
[----:B------:R-:W-:Y:S01]  /*5630*/  VIADD R10, R10, UR6 ;  /* 0x000000060a0a7c36 */ /* 0x000fe20008000000 */
[----:B------:R-:W-:-:S02]  /*5640*/  F2FP.F16.F32.PACK_AB R44, R45, R44 ;  /* 0x0000002c2d2c723e */ /* 0x000fc400000000ff */
[----:B------:R-:W-:Y:S01]  /*5650*/  F2FP.F16.F32.PACK_AB R46, R47, R46 ;  /* 0x0000002e2f2e723e */ /* 0x000fe200000000ff */
[C---:B------:R-:W-:Y:S01]  /*5660*/  VIADD R12, R10.reuse, UR6 ;  /* 0x000000060a0c7c36 */ /* 0x040fe20008000000 */
[-C--:B------:R-:W-:Y:S01]  /*5670*/  LEA R4, P6, R10, R2.reuse, 0x1 ;  /* 0x000000020a047211 */ /* 0x080fe200078c08ff */
[----:B------:R0:W-:Y:S01]  /*5680*/  @P5 STG.E.U16 desc[UR22][R8.64], R13 ;  /* 0x0000000d08005986 */ /* 0x0001e2000c101516 */
[----:B------:R-:W-:Y:S01]  /*5690*/  ISETP.LT.AND P5, PT, R5, UR19, !P0 ;  /* 0x0000001305007c0c */ /* 0x000fe2000c7a1270 */
[----:B--2---:R-:W-:Y:S01]  /*56a0*/  VIADD R6, R0, 0x10 ;  /* 0x0000001000067836 */ /* 0x004fe20000000000 */
[-C--:B------:R-:W-:Y:S01]  /*56b0*/  LEA.HI.X.SX32 R5, R10, R3.reuse, 0x1, P6 ;  /* 0x000000030a057211 */ /* 0x080fe200030f0eff */
[----:B------:R-:W-:Y:S01]  /*56c0*/  VIADD R7, R0, 0x11 ;  /* 0x0000001100077836 */ /* 0x000fe20000000000 */
[----:B------:R-:W-:Y:S01]  /*56d0*/  LEA R10, P6, R12, R2, 0x1 ;  /* 0x000000020c0a7211 */ /* 0x000fe200078c08ff */
[----:B------:R-:W-:Y:S01]  /*56e0*/  VIADD R14, R0, 0x3f ;  /* 0x0000003f000e7836 */ /* 0x000fe20000000000 */
[----:B------:R-:W-:Y:S01]  /*56f0*/  F2FP.F16.F32.PACK_AB R48, R49, R48 ;  /* 0x000000303130723e */ /* 0x000fe200000000ff */
[----:B------:R2:W-:Y:S01]  /*5700*/  @P4 STG.E.U16 desc[UR22][R4.64], R16 ;  /* 0x0000001004004986 */ /* 0x0005e2000c101516 */
[C---:B------:R-:W-:Y:S01]  /*5710*/  LEA.HI.X.SX32 R11, R12.reuse, R3, 0x1, P6 ;  /* 0x000000030c0b7211 */ /* 0x040fe200030f0eff */
[----:B------:R-:W-:Y:S01]  /*5720*/  VIADD R12, R12, UR6 ;  /* 0x000000060c0c7c36 */ /* 0x000fe20008000000 */
[----:B------:R-:W-:-:S02]  /*5730*/  ISETP.LT.AND P4, PT, R6, UR19, !P0 ;  /* 0x0000001306007c0c */ /* 0x000fc4000c781270 */
[----:B0-----:R-:W-:Y:S01]  /*5740*/  PRMT R9, R16, 0x7632, R9 ;  /* 0x0000763210097816 */ /* 0x001fe20000000009 */
[C---:B------:R-:W-:Y:S01]  /*5750*/  VIADD R13, R12.reuse, UR6 ;  /* 0x000000060c0d7c36 */ /* 0x040fe20008000000 */
[----:B------:R-:W-:Y:S02]  /*5760*/  LEA R6, P6, R12, R2, 0x1 ;  /* 0x000000020c067211 */ /* 0x000fe400078c08ff */
[----:B------:R-:W-:Y:S01]  /*5770*/  F2FP.F16.F32.PACK_AB R50, R51, R50 ;  /* 0x000000323332723e */ /* 0x000fe200000000ff */
[----:B------:R0:W-:Y:S01]  /*5780*/  @P3 STG.E.U16 desc[UR22][R10.64], R9 ;  /* 0x000000090a003986 */ /* 0x0001e2000c101516 */
[----:B------:R-:W-:Y:S01]  /*5790*/  ISETP.LT.AND P3, PT, R7, UR19, !P0 ;  /* 0x0000001307007c0c */ /* 0x000fe2000c761270 */
[----:B--2---:R-:W-:Y:S01]  /*57a0*/  VIADD R4, R0, 0x12 ;  /* 0x0000001200047836 */ /* 0x004fe20000000000 */
[----:B------:R-:W-:Y:S01]  /*57b0*/  LEA.HI.X.SX32 R7, R12, R3, 0x1, P6 ;  /* 0x000000030c077211 */ /* 0x000fe200030f0eff */
[----:B------:R-:W-:Y:S01]  /*57c0*/  VIADD R5, R0, 0x13 ;  /* 0x0000001300057836 */ /* 0x000fe20000000000 */
[----:B------:R-:W-:-:S02]  /*57d0*/  LEA R8, P6, R13, R2, 0x1 ;  /* 0x000000020d087211 */ /* 0x000fc400078c08ff */
[----:B------:R-:W-:Y:S01]  /*57e0*/  F2FP.F16.F32.PACK_AB R52, R53, R52 ;  /* 0x000000343534723e */ /* 0x000fe200000000ff */
[----:B------:R2:W-:Y:S01]  /*57f0*/  @P2 STG.E.U16 desc[UR22][R6.64], R18 ;  /* 0x0000001206002986 */ /* 0x0005e2000c101516 */
[----:B------:R-:W-:Y:S02]  /*5800*/  ISETP.LT.AND P2, PT, R4, UR19, !P0 ;  /* 0x0000001304007c0c */ /* 0x000fe4000c741270 */
[----:B------:R-:W-:Y:S02]  /*5810*/  F2FP.F16.F32.PACK_AB R54, R55, R54 ;  /* 0x000000363736723e */ /* 0x000fe400000000ff */
[CC--:B0-----:R-:W-:Y:S01]  /*5820*/  LEA.HI.X.SX32 R9, R13.reuse, R3.reuse, 0x1, P6 ;  /* 0x000000030d097211 */ /* 0x0c1fe200030f0eff */
[----:B------:R-:W-:Y:S01]  /*5830*/  VIADD R13, R13, UR6 ;  /* 0x000000060d0d7c36 */ /* 0x000fe20008000000 */
[----:B------:R-:W-:Y:S02]  /*5840*/  PRMT R11, R18, 0x7632, R11 ;  /* 0x00007632120b7816 */ /* 0x000fe4000000000b */
[----:B------:R-:W-:Y:S01]  /*5850*/  F2FP.F16.F32.PACK_AB R56, R57, R56 ;  /* 0x000000383938723e */ /* 0x000fe200000000ff */
[C---:B------:R-:W-:Y:S01]  /*5860*/  VIADD R12, R13.reuse, UR6 ;  /* 0x000000060d0c7c36 */ /* 0x040fe20008000000 */
[-C--:B------:R-:W-:Y:S01]  /*5870*/  LEA R4, P6, R13, R2.reuse, 0x1 ;  /* 0x000000020d047211 */ /* 0x080fe200078c08ff */
[----:B------:R0:W-:Y:S01]  /*5880*/  @P5 STG.E.U16 desc[UR22][R8.64], R11 ;  /* 0x0000000b08005986 */ /* 0x0001e2000c101516 */
[----:B------:R-:W-:Y:S01]  /*5890*/  ISETP.LT.AND P5, PT, R5, UR19, !P0 ;  /* 0x0000001305007c0c */ /* 0x000fe2000c7a1270 */
[C---:B--2---:R-:W-:Y:S01]  /*58a0*/  VIADD R6, R0.reuse, 0x14 ;  /* 0x0000001400067836 */ /* 0x044fe20000000000 */
        /* <DEDUP_REMOVED lines=23> */
[C---:B0-----:R-:W-:Y:S01]  /*5a20*/  LEA.HI.X.SX32 R9, R13.reuse, R3, 0x1, P6 ;  /* 0x000000030d097211 */ /* 0x041fe200030f0eff */
[----:B------:R-:W-:Y:S01]  /*5a30*/  VIADD R13, R13, UR6 ;  /* 0x000000060d0d7c36 */ /* 0x000fe20008000000 */
[----:B------:R-:W-:-:S03]  /*5a40*/  PRMT R11, R22, 0x7632, R11 ;  /* 0x00007632160b7816 */ /* 0x000fc6000000000b */
[C---:B------:R-:W-:Y:S01]  /*5a50*/  VIADD R12, R13.reuse, UR6 ;  /* 0x000000060d0c7c36 */ /* 0x040fe20008000000 */
[-C--:B------:R-:W-:Y:S01]  /*5a60*/  LEA R4, P6, R13, R2.reuse, 0x1 ;  /* 0x000000020d047211 */ /* 0x080fe200078c08ff */
[----:B------:R0:W-:Y:S01]  /*5a70*/  @P5 STG.E.U16 desc[UR22][R8.64], R11 ;  /* 0x0000000b08005986 */ /* 0x0001e2000c101516 */
[----:B------:R-:W-:Y:S01]  /*5a80*/  ISETP.LT.AND P5, PT, R5, UR19, !P0 ;  /* 0x0000001305007c0c */ /* 0x000fe2000c7a1270 */
[C---:B--2---:R-:W-:Y:S01]  /*5a90*/  VIADD R6, R0.reuse, 0x18 ;  /* 0x0000001800067836 */ /* 0x044fe20000000000 */
[----:B------:R-:W-:Y:S01]  /*5aa0*/  LEA.HI.X.SX32 R5, R13, R3, 0x1, P6 ;  /* 0x000000030d057211 */ /* 0x000fe200030f0eff */
[----:B------:R-:W-:Y:S01]  /*5ab0*/  VIADD R7, R0, 0x19 ;  /* 0x0000001900077836 */ /* 0x000fe20000000000 */
[----:B------:R-:W-:-:S03]  /*5ac0*/  LEA R10, P6, R12, R2, 0x1 ;  /* 0x000000020c0a7211 */ /* 0x000fc600078c08ff */
[----:B------:R2:W-:Y:S01]  /*5ad0*/  @P4 STG.E.U16 desc[UR22][R4.64], R24 ;  /* 0x0000001804004986 */ /* 0x0005e2000c101516 */
[----:B------:R-:W-:Y:S02]  /*5ae0*/  ISETP.LT.AND P4, PT, R6, UR19, !P0 ;  /* 0x0000001306007c0c */ /* 0x000fe4000c781270 */
[C---:B0-----:R-:W-:Y:S01]  /*5af0*/  LEA.HI.X.SX32 R11, R12.reuse, R3, 0x1, P6 ;  /* 0x000000030c0b7211 */ /* 0x041fe200030f0eff */
[----:B------:R-:W-:Y:S01]  /*5b00*/  VIADD R12, R12, UR6 ;  /* 0x000000060c0c7c36 */ /* 0x000fe20008000000 */
[----:B------:R-:W-:-:S03]  /*5b10*/  PRMT R9, R24, 0x7632, R9 ;  /* 0x0000763218097816 */ /* 0x000fc60000000009 */
[C---:B------:R-:W-:Y:S01]  /*5b20*/  VIADD R13, R12.reuse, UR6 ;  /* 0x000000060c0d7c36 */ /* 0x040fe20008000000 */
[-C--:B------:R-:W-:Y:S01]  /*5b30*/  LEA R6, P6, R12, R2.reuse, 0x1 ;  /* 0x000000020c067211 */ /* 0x080fe200078c08ff */
[----:B------:R0:W-:Y:S01]  /*5b40*/  @P3 STG.E.U16 desc[UR22][R10.64], R9 ;  /* 0x000000090a003986 */ /* 0x0001e2000c101516 */
[----:B------:R-:W-:Y:S01]  /*5b50*/  ISETP.LT.AND P3, PT, R7, UR19, !P0 ;  /* 0x0000001307007c0c */ /* 0x000fe2000c761270 */
[----:B--2---:R-:W-:Y:S01]  /*5b60*/  VIADD R4, R0, 0x1a ;  /* 0x0000001a00047836 */ /* 0x004fe20000000000 */
        /* <DEDUP_REMOVED lines=221> */
[----:B------:R-:W-:Y:S02]  /*6940*/  LEA.HI.X.SX32 R5, R13, R3, 0x1, P6 ;  /* 0x000000030d057211 */ /* 0x000fe400030f0eff */
[----:B------:R-:W-:Y:S02]  /*6950*/  LEA R10, P6, R12, R2, 0x1 ;  /* 0x000000020c0a7211 */ /* 0x000fe400078c08ff */
[----:B------:R-:W-:Y:S01]  /*6960*/  PRMT R7, R60, 0x7632, R7 ;  /* 0x000076323c077816 */ /* 0x000fe20000000007 */
[----:B------:R2:W-:Y:S01]  /*6970*/  @P4 STG.E.U16 desc[UR22][R4.64], R60 ;  /* 0x0000003c04004986 */ /* 0x0005e2000c101516 */
[----:B------:R-:W-:-:S02]  /*6980*/  ISETP.LT.AND P4, PT, R6, UR19, !P0 ;  /* 0x0000001306007c0c */ /* 0x000fc4000c781270 */
[C---:B0-----:R-:W-:Y:S01]  /*6990*/  LEA.HI.X.SX32 R11, R12.reuse, R3, 0x1, P6 ;  /* 0x000000030c0b7211 */ /* 0x041fe200030f0eff */
[----:B------:R-:W-:Y:S02]  /*69a0*/  VIADD R12, R12, UR6 ;  /* 0x000000060c0c7c36 */ /* 0x000fe40008000000 */
[----:B------:R-:W-:Y:S02]  /*69b0*/  VIADD R9, R0, 0x3d ;  /* 0x0000003d00097836 */ /* 0x000fe40000000000 */
[----:B------:R0:W-:Y:S01]  /*69c0*/  @P3 STG.E.U16 desc[UR22][R10.64], R7 ;  /* 0x000000070a003986 */ /* 0x0001e2000c101516 */
[C---:B------:R-:W-:Y:S01]  /*69d0*/  LEA R6, P3, R12.reuse, R2, 0x1 ;  /* 0x000000020c067211 */ /* 0x040fe200078608ff */
[----:B------:R-:W-:-:S05]  /*69e0*/  VIADD R8, R12, UR6 ;  /* 0x000000060c087c36 */ /* 0x000fca0008000000 */
[----:B--2---:R-:W-:-:S04]  /*69f0*/  LEA R4, P6, R8, R2, 0x1 ;  /* 0x0000000208047211 */ /* 0x004fc800078c08ff */
[-C--:B------:R-:W-:Y:S02]  /*6a00*/  LEA.HI.X.SX32 R5, R8, R3.reuse, 0x1, P6 ;  /* 0x0000000308057211 */ /* 0x080fe400030f0eff */
[----:B0-----:R-:W-:Y:S02]  /*6a10*/  LEA.HI.X.SX32 R7, R12, R3, 0x1, P3 ;  /* 0x000000030c077211 */ /* 0x001fe400018f0eff */
[----:B------:R-:W-:Y:S01]  /*6a20*/  ISETP.LT.AND P3, PT, R9, UR19, !P0 ;  /* 0x0000001309007c0c */ /* 0x000fe2000c761270 */
[----:B------:R-:W-:Y:S02]  /*6a30*/  VIADD R9, R8, UR6 ;  /* 0x0000000608097c36 */ /* 0x000fe40008000000 */
[----:B------:R0:W-:Y:S02]  /*6a40*/  @P2 STG.E.U16 desc[UR22][R6.64], R62 ;  /* 0x0000003e06002986 */ /* 0x0001e4000c101516 */
[C---:B------:R-:W-:Y:S01]  /*6a50*/  VIADD R11, R9.reuse, UR6 ;  /* 0x00000006090b7c36 */ /* 0x040fe20008000000 */
[----:B------:R-:W-:-:S03]  /*6a60*/  LEA R8, P2, R9, R2, 0x1 ;  /* 0x0000000209087211 */ /* 0x000fc600078408ff */
[C---:B------:R-:W-:Y:S01]  /*6a70*/  VIADD R13, R11.reuse, UR6 ;  /* 0x000000060b0d7c36 */ /* 0x040fe20008000000 */
[-C--:B------:R-:W-:Y:S02]  /*6a80*/  LEA R10, P6, R11, R2.reuse, 0x1 ;  /* 0x000000020b0a7211 */ /* 0x080fe400078c08ff */
[-C--:B------:R-:W-:Y:S01]  /*6a90*/  LEA.HI.X.SX32 R9, R9, R3.reuse, 0x1, P2 ;  /* 0x0000000309097211 */ /* 0x080fe200010f0eff */
[----:B------:R-:W-:Y:S01]  /*6aa0*/  VIADD R0, R13, UR6 ;  /* 0x000000060d007c36 */ /* 0x000fe20008000000 */
[----:B------:R-:W-:Y:S02]  /*6ab0*/  LEA.HI.X.SX32 R11, R11, R3, 0x1, P6 ;  /* 0x000000030b0b7211 */ /* 0x000fe400030f0eff */
[----:B------:R-:W-:Y:S02]  /*6ac0*/  LEA R12, P6, R13, R2, 0x1 ;  /* 0x000000020d0c7211 */ /* 0x000fe400078c08ff */
[----:B------:R-:W-:Y:S02]  /*6ad0*/  ISETP.LT.AND P2, PT, R15, UR19, !P0 ;  /* 0x000000130f007c0c */ /* 0x000fe4000c741270 */
[----:B------:R-:W-:-:S02]  /*6ae0*/  ISETP.LT.AND P0, PT, R14, UR19, !P0 ;  /* 0x000000130e007c0c */ /* 0x000fc4000c701270 */
[----:B0-----:R-:W-:Y:S02]  /*6af0*/  PRMT R6, R62, 0x7632, R6 ;  /* 0x000076323e067816 */ /* 0x001fe40000000006 */
[-C--:B------:R-:W-:Y:S02]  /*6b00*/  LEA.HI.X.SX32 R13, R13, R3.reuse, 0x1, P6 ;  /* 0x000000030d0d7211 */ /* 0x080fe400030f0eff */
[C---:B------:R-:W-:Y:S01]  /*6b10*/  LEA R2, P6, R0.reuse, R2, 0x1 ;  /* 0x0000000200027211 */ /* 0x040fe200078c08ff */
[----:B------:R0:W-:Y:S03]  /*6b20*/  @P5 STG.E.U16 desc[UR22][R4.64], R6 ;  /* 0x0000000604005986 */ /* 0x0001e6000c101516 */
[----:B------:R-:W-:Y:S01]  /*6b30*/  LEA.HI.X.SX32 R3, R0, R3, 0x1, P6 ;  /* 0x0000000300037211 */ /* 0x000fe200030f0eff */
[----:B------:R2:W-:Y:S01]  /*6b40*/  @P4 STG.E.U16 desc[UR22][R8.64], R64 ;  /* 0x0000004008004986 */ /* 0x0005e2000c101516 */
[----:B------:R-:W-:-:S02]  /*6b50*/  PRMT R0, R66, 0x7632, R0 ;  /* 0x0000763242007816 */ /* 0x000fc40000000000 */
[----:B0-----:R-:W-:-:S05]  /*6b60*/  PRMT R5, R64, 0x7632, R5 ;  /* 0x0000763240057816 */ /* 0x001fca0000000005 */
[----:B------:R2:W-:Y:S04]  /*6b70*/  @P3 STG.E.U16 desc[UR22][R10.64], R5 ;  /* 0x000000050a003986 */ /* 0x0005e8000c101516 */
[----:B------:R2:W-:Y:S04]  /*6b80*/  @P2 STG.E.U16 desc[UR22][R12.64], R66 ;  /* 0x000000420c002986 */ /* 0x0005e8000c101516 */
[----:B------:R2:W-:Y:S01]  /*6b90*/  @P0 STG.E.U16 desc[UR22][R2.64], R0 ;  /* 0x0000000002000986 */ /* 0x0005e2000c101516 */
[----:B-1----:R-:W-:Y:S06]  /*6ba0*/  BAR.SYNC.DEFER_BLOCKING 0x0 ;  /* 0x0000000000007b1d */ /* 0x002fec0000010000 */
[----:B------:R-:W-:Y:S05]  /*6bb0*/  @P1 BRA `(.L_x_14) ;  /* 0x0000000000a01947 */ /* 0x000fea0003800000 */
[----:B------:R-:W0:Y:S01]  /*6bc0*/  S2UR UR5, SR_CgaCtaId ;  /* 0x00000000000579c3 */ /* 0x000e220000008800 */
[----:B------:R-:W-:Y:S01]  /*6bd0*/  NOP ;  /* 0x0000000000007918 */ /* 0x000fe20000000000 */
[----:B------:R-:W-:Y:S01]  /*6be0*/  UMOV UR4, 0x50 ;  /* 0x0000005000047882 */ /* 0x000fe20000000000 */
[----:B--2---:R-:W-:Y:S02]  /*6bf0*/  IMAD.U32 R0, RZ, RZ, UR10 ;  /* 0x0000000aff007e24 */ /* 0x004fe4000f8e00ff */
[----:B------:R-:W-:Y:S02]  /*6c00*/  IMAD.MOV.U32 R3, RZ, RZ, 0xf ;  /* 0x0000000fff037424 */ /* 0x000fe400078e00ff */
[----:B------:R-:W-:Y:S01]  /*6c10*/  IMAD.MOV.U32 R7, RZ, RZ, 0x1 ;  /* 0x00000001ff077424 */ /* 0x000fe200078e00ff */
[----:B------:R-:W-:-:S04]  /*6c20*/  LOP3.LUT R0, R0, 0xffff, RZ, 0xc0, !PT ;  /* 0x0000ffff00007812 */ /* 0x000fc800078ec0ff */
[----:B------:R-:W-:-:S05]  /*6c30*/  SHF.R.U32.HI R0, RZ, 0x5, R0 ;  /* 0x00000005ff007819 */ /* 0x000fca0000011600 */
[----:B------:R-:W-:Y:S01]  /*6c40*/  VIADD R2, R0, 0x10 ;  /* 0x0000001000027836 */ /* 0x000fe20000000000 */
[----:B------:R-:W-:Y:S01]  /*6c50*/  SHF.L.U32 R0, R3, R0, RZ ;  /* 0x0000000003007219 */ /* 0x000fe200000006ff */
[----:B0-----:R-:W-:-:S03]  /*6c60*/  ULEA UR6, UR5, UR4, 0x18 ;  /* 0x0000000405067291 */ /* 0x001fc6000f8ec0ff */
[----:B------:R-:W-:-:S04]  /*6c70*/  SHF.L.U32 R3, R7, R2, RZ ;  /* 0x0000000207037219 */ /* 0x000fc800000006ff */
[----:B------:R-:W-:Y:S02]  /*6c80*/  LOP3.LUT R0, R3, R0, RZ, 0xfc, !PT ;  /* 0x0000000003007212 */ /* 0x000fe400078efcff */
[----:B------:R-:W0:Y:S02]  /*6c90*/  LDS R5, [UR6] ;  /* 0x00000006ff057984 */ /* 0x000e240008000800 */
[C---:B------:R-:W-:Y:S02]  /*6ca0*/  LOP3.LUT R2, R0.reuse, 0xffff, RZ, 0xc0, !PT ;  /* 0x0000ffff00027812 */ /* 0x040fe400078ec0ff */
[----:B0-----:R-:W-:-:S04]  /*6cb0*/  LOP3.LUT R3, R0, 0xffff, R5, 0x80, !PT ;  /* 0x0000ffff00037812 */ /* 0x001fc800078e8005 */
[----:B------:R-:W-:-:S13]  /*6cc0*/  ISETP.NE.AND P0, PT, R3, R2, PT ;  /* 0x000000020300720c */ /* 0x000fda0003f05270 */
[----:B------:R-:W-:Y:S05]  /*6cd0*/  @P0 BRA `(.L_x_15) ;  /* 0x0000000000500947 */ /* 0x000fea0003800000 */
[----:B------:R-:W-:Y:S02]  /*6ce0*/  SHF.R.U32.HI R5, RZ, 0x10, R5 ;  /* 0x00000010ff057819 */ /* 0x000fe40000011605 */
[----:B------:R-:W-:-:S04]  /*6cf0*/  SHF.R.U32.HI R2, RZ, 0x10, R0 ;  /* 0x00000010ff027819 */ /* 0x000fc80000011600 */
[----:B------:R-:W-:-:S04]  /*6d00*/  LOP3.LUT R5, R5, R2, RZ, 0xc0, !PT ;  /* 0x0000000205057212 */ /* 0x000fc800078ec0ff */
[----:B------:R-:W-:-:S13]  /*6d10*/  ISETP.NE.AND P0, PT, R5, R2, PT ;  /* 0x000000020500720c */ /* 0x000fda0003f05270 */
[----:B------:R-:W-:Y:S05]  /*6d20*/  @P0 BRA `(.L_x_16) ;  /* 0x0000000000300947 */ /* 0x000fea0003800000 */
[----:B------:R-:W-:Y:S01]  /*6d30*/  R2UR UR4, R0 ;  /* 0x00000000000472ca */ /* 0x000fe200000e0000 */
[----:B------:R-:W-:Y:S01]  /*6d40*/  VOTEU.ANY UR5, UPT, PT ;  /* 0x0000000000057886 */ /* 0x000fe200038e0100 */
[----:B------:R-:W0:Y:S01]  /*6d50*/  S2R R0, SR_LANEID ;  /* 0x0000000000007919 */ /* 0x000e220000000000 */
[----:B------:R-:W-:-:S10]  /*6d60*/  UFLO.U32 UR5, UR5 ;  /* 0x00000005000572bd */ /* 0x000fd400080e0000 */
[----:B------:R-:W-:-:S06]  /*6d70*/  ULOP3.LUT UR4, URZ, UR4, URZ, 0x33, !UPT ;  /* 0x00000004ff047292 */ /* 0x000fcc000f8e33ff */
[----:B------:R-:W-:-:S04]  /*6d80*/  IMAD.U32 R2, RZ, RZ, UR4 ;  /* 0x00000004ff027e24 */ /* 0x000fc8000f8e00ff */
[----:B------:R-:W1:Y:S02]  /*6d90*/  REDUX UR7, R2 ;  /* 0x00000000020773c4 */ /* 0x000e640000000000 */
[----:B------:R3:W-:Y:S01]  /*6da0*/  UTCATOMSWS.AND URZ, UR4 ;  /* 0x0000000400ff79e3 */ /* 0x0007e20008000000 */
[----:B0-----:R-:W-:Y:S01]  /*6db0*/  ISETP.EQ.U32.AND P0, PT, R0, UR5, PT ;  /* 0x0000000500007c0c */ /* 0x001fe2000bf02070 */
[----:B-1----:R-:W-:-:S12]  /*6dc0*/  IMAD.U32 R0, RZ, RZ, UR7 ;  /* 0x00000007ff007e24 */ /* 0x002fd8000f8e00ff */
[----:B------:R3:W-:Y:S01]  /*6dd0*/  @P0 ATOMS.AND RZ, [UR6], R0 ;  /* 0x00000000ffff098c */ /* 0x0007e2000a800006 */
[----:B------:R-:W-:Y:S05]  /*6de0*/  BRA `(.L_x_14) ;  /* 0x0000000000147947 */ /* 0x000fea0003800000 */
.L_x_16:
[----:B------:R-:W-:-:S07]  /*6df0*/  MOV R2, 0x6e10 ;  /* 0x00006e1000027802 */ /* 0x000fce0000000f00 */
[----:B------:R-:W-:Y:S05]  /*6e00*/  CALL.REL.NOINC `($__internal_0_$__cuda_sm10x_tcgen05_guardrail_trap_col_being_dealloced_not_returned_by_alloc) ;  /* 0x00000000002c7944 */ /* 0x000fea0003c00000 */
[----:B------:R-:W-:Y:S05]  /*6e10*/  BRA `(.L_x_14) ;  /* 0x0000000000087947 */ /* 0x000fea0003800000 */
.L_x_15:
[----:B------:R-:W-:-:S07]  /*6e20*/  MOV R2, 0x6e40 ;  /* 0x00006e4000027802 */ /* 0x000fce0000000f00 */
[----:B------:R-:W-:Y:S05]  /*6e30*/  CALL.REL.NOINC `($__internal_2_$__cuda_sm10x_tcgen05_guardrail_trap_unallocated_columns_being_dealloced) ;  /* 0x0000000000387944 */ /* 0x000fea0003c00000 */
.L_x_14:
[----:B------:R-:W-:Y:S01]  /*6e40*/  NOP ;  /* 0x0000000000007918 */ /* 0x000fe20000000000 */
[----:B---3--:R-:W-:Y:S05]  /*6e50*/  EXIT ;  /* 0x000000000000794d */ /* 0x008fea0003800000 */
.L_x_9:
[----:B------:R-:W0:Y:S02]  /*6e60*/  SYNCS.PHASECHK.TRANS64.TRYWAIT P3, [UR8], R12 ;  /* 0x0000000cff0075a7 */ /* 0x000e240008061108 */
[----:B0-----:R-:W-:Y:S05]  /*6e70*/  @!P3 BRA `(.L_x_9) ;  /* 0xfffffffc00f8b947 */ /* 0x001fea000383ffff */
[----:B------:R-:W-:Y:S05]  /*6e80*/  BRA `(.L_x_17) ;  /* 0xffffffd800207947 */ /* 0x000fea000383ffff */
.L_x_13:
[----:B------:R-:W3:Y:S02]  /*6e90*/  SYNCS.PHASECHK.TRANS64.TRYWAIT P0, [UR8], R3 ;  /* 0x00000003ff0075a7 */ /* 0x000ee40008001108 */
[----:B---3--:R-:W-:Y:S05]  /*6ea0*/  @!P0 BRA `(.L_x_13) ;  /* 0xfffffffc00f88947 */ /* 0x008fea000383ffff */
[----:B------:R-:W-:Y:S05]  /*6eb0*/  BRA `(.L_x_12) ;  /* 0xffffffe000107947 */ /* 0x000fea000383ffff */
        .weak           $__internal_0_$__cuda_sm10x_tcgen05_guardrail_trap_col_being_dealloced_not_returned_by_alloc
        .type           $__internal_0_$__cuda_sm10x_tcgen05_guardrail_trap_col_being_dealloced_not_returned_by_alloc,@function
        .size           $__internal_0_$__cuda_sm10x_tcgen05_guardrail_trap_col_being_dealloced_not_returned_by_alloc,($__internal_1_$__cuda_sm10x_tcgen05_guardrail_trap_phase_invalid_during_alloc - $__internal_0_$__cuda_sm10x_tcgen05_guardrail_trap_col_being_dealloced_not_returned_by_alloc)
$__internal_0_$__cuda_sm10x_tcgen05_guardrail_trap_col_being_dealloced_not_returned_by_alloc:
[----:B------:R-:W-:Y:S05]  /*6ec0*/  BPT.TRAP 0x1 ;  /* 0x000000040000795c */ /* 0x000fea0000300000 */
[----:B------:R-:W-:-:S04]  /*6ed0*/  IMAD.MOV.U32 R3, RZ, RZ, 0x0 ;  /* 0x00000000ff037424 */ /* 0x000fc800078e00ff */
[----:B------:R-:W-:Y:S05]  /*6ee0*/  RET.REL.NODEC R2 `(matmul_kernel) ;  /* 0xffffff9002447950 */ /* 0x000fea0003c3ffff */
        .weak           $__internal_1_$__cuda_sm10x_tcgen05_guardrail_trap_phase_invalid_during_alloc
        .type           $__internal_1_$__cuda_sm10x_tcgen05_guardrail_trap_phase_invalid_during_alloc,@function
        .size           $__internal_1_$__cuda_sm10x_tcgen05_guardrail_trap_phase_invalid_during_alloc,($__internal_2_$__cuda_sm10x_tcgen05_guardrail_trap_unallocated_columns_being_dealloced - $__internal_1_$__cuda_sm10x_tcgen05_guardrail_trap_phase_invalid_during_alloc)
$__internal_1_$__cuda_sm10x_tcgen05_guardrail_trap_phase_invalid_during_alloc:
[----:B------:R-:W-:Y:S05]  /*6ef0*/  BPT.TRAP 0x1 ;  /* 0x000000040000795c */ /* 0x000fea0000300000 */
[----:B------:R-:W-:-:S04]  /*6f00*/  IMAD.MOV.U32 R3, RZ, RZ, 0x0 ;  /* 0x00000000ff037424 */ /* 0x000fc800078e00ff */
[----:B------:R-:W-:Y:S05]  /*6f10*/  RET.REL.NODEC R2 `(matmul_kernel) ;  /* 0xffffff9002387950 */ /* 0x000fea0003c3ffff */
        .weak           $__internal_2_$__cuda_sm10x_tcgen05_guardrail_trap_unallocated_columns_being_dealloced
        .type           $__internal_2_$__cuda_sm10x_tcgen05_guardrail_trap_unallocated_columns_being_dealloced,@function
        .size           $__internal_2_$__cuda_sm10x_tcgen05_guardrail_trap_unallocated_columns_being_dealloced,(.L_x_21 - $__internal_2_$__cuda_sm10x_tcgen05_guardrail_trap_unallocated_columns_being_dealloced)
$__internal_2_$__cuda_sm10x_tcgen05_guardrail_trap_unallocated_columns_being_dealloced:
[----:B------:R-:W-:Y:S05]  /*6f20*/  BPT.TRAP 0x1 ;  /* 0x000000040000795c */ /* 0x000fea0000300000 */
[----:B------:R-:W-:-:S04]  /*6f30*/  IMAD.MOV.U32 R3, RZ, RZ, 0x0 ;  /* 0x00000000ff037424 */ /* 0x000fc800078e00ff */
[----:B------:R-:W-:Y:S05]  /*6f40*/  RET.REL.NODEC R2 `(matmul_kernel) ;  /* 0xffffff90022c7950 */ /* 0x000fea0003c3ffff */
.L_x_18:
[----:B------:R-:W-:-:S00]  /*6f50*/  BRA `(.L_x_18) ;  /* 0xfffffffc00fc7947 */ /* 0x000fc0000383ffff */
[----:B------:R-:W-:-:S00]  /*6f60*/  NOP ;  /* 0x0000000000007918 */ /* 0x000fc00000000000 */
        /* <DEDUP_REMOVED lines=9> */
.L_x_21:


//--------------------- .nv.shared.matmul_kernel  --------------------------
	.section	.nv.shared.matmul_kernel,"aw",@nobits
	.sectionflags	@""
	.align	16
	.zero		1024


//--------------------- .nv.shared.reserved.0     --------------------------
	.section	.nv.shared.reserved.0,"aw",@nobits
	.align	8
	.weak		__nv_reservedSMEM_offset_0_alias
	.size		__nv_reservedSMEM_offset_0_alias, 0, 64
	.other		__nv_reservedSMEM_offset_0_alias,@"STO_CUDA_RESERVED_SHARED STV_DEFAULT"
__nv_reservedSMEM_offset_0_alias:
	.zero		0
.nv.shared.reserved.0:
	.zero		64
	.weak		__nv_reservedSMEM_allocation_phase
	.type		__nv_reservedSMEM_allocation_phase,@object
	.size		__nv_reservedSMEM_allocation_phase,(.L_0 - __nv_reservedSMEM_allocation_phase)
__nv_reservedSMEM_allocation_phase:
	.zero		1
.L_0:
	.zero		7
	.weak		__nv_reservedSMEM_devtool_atexit_pc
	.type		__nv_reservedSMEM_devtool_atexit_pc,@object
	.size		__nv_reservedSMEM_devtool_atexit_pc,(__nv_reservedSMEM_allocation_mask - __nv_reservedSMEM_devtool_atexit_pc)
__nv_reservedSMEM_devtool_atexit_pc:
	.zero		8
	.weak		__nv_reservedSMEM_allocation_mask
	.type		__nv_reservedSMEM_allocation_mask,@object
	.size		__nv_reservedSMEM_allocation_mask,(.L_2 - __nv_reservedSMEM_allocation_mask)
__nv_reservedSMEM_allocation_mask:
	.zero		4
.L_2:


//--------------------- .nv.constant0.matmul_kernel --------------------------
	.section	.nv.constant0.matmul_kernel,"a",@progbits
	.sectionflags	@""
	.align	4
.nv.constant0.matmul_kernel:
	.zero		976


//--------------------- SYMBOLS --------------------------

	.type		.nv.reservedSmem.offset0,@object
	.size		.nv.reservedSmem.offset0,0x4
	.type		.nv.reservedSmem.cap,@object
	.size		.nv.reservedSmem.cap,0x4
